	.target	sm_90a

	.elftype	@"ET_EXEC"


//--------------------- .note.nv.tkinfo           --------------------------
	.section	.note.nv.tkinfo,"",@"SHT_NOTE"
	.sectionflags	@"SHF_NOTE_NV_TKINFO"
	.tkinfo
        /*0018*/ 	.word	0x00000002
        /*0030*/ 	.string	""
        /*0030*/ 	.string	"ptxas"
        /*0030*/ 	.string	"Cuda compilation tools, release 13.0, V13.0.88"
        /*0030*/ 	.string	"Build cuda_13.0.r13.0/compiler.36424714_0"
        /*0030*/ 	.string	"-arch sm_90a -m 64 "



//--------------------- .note.nv.cuinfo           --------------------------
	.section	.note.nv.cuinfo,"",@"SHT_NOTE"
	.sectionflags	@"SHF_NOTE_NV_CUINFO"
        /*0018*/ 	.short	0x0002
        /*001a*/ 	.short	0x005a
        /*001c*/ 	.short	0x0082
	.zero		2


//--------------------- .nv.info                  --------------------------
	.section	.nv.info,"",@"SHT_CUDA_INFO"
	.align	4


	//----- nvinfo : EIATTR_REGCOUNT
	.align		4
        /*0000*/ 	.byte	0x04, 0x2f
        /*0002*/ 	.short	(.L_15 - .L_14)
	.align		4
.L_14:
        /*0004*/ 	.word	index@(_ZN7cutlass13device_kernelINS_4gemm6kernel13GemmUniversalIN4cute5tupleIJiiiiEEENS1_10collective13CollectiveMmaINS1_34MainloopSm90TmaGmmaWarpSpecializedILi14ENS5_IJNS4_1CILi1EEENSA_ILi2EEESB_EEENS1_35KernelTmaWarpSpecializedCooperativeEEENS5_IJNSA_ILi128EEESG_NSA_ILi32EEEEEENS_10bfloat16_tENS5_IJlSB_lEEESJ_SK_NS4_8TiledMMAINS4_8MMA_AtomIJNS4_4SM904GMMA28MMA_64x128x16_F32BF16BF16_SSILNSO_5MajorE0ELSQ_0ELNSO_7ScaleInE1ELSR_1EEEEEENS4_6LayoutINS5_IJSC_SB_SB_EEENS5_IJSB_NSA_ILi0EEESW_EEEEENS5_IJNS4_10UnderscoreESZ_SZ_EEEEENS4_23SM90_TMA_LOAD_MULTICASTENS4_14ComposedLayoutINS4_7SwizzleILi2ELi4ELi3EEENS4_18smem_ptr_flag_bitsILi16EEENSU_INS5_IJNSA_ILi8EEESH_EEENS5_IJSH_SB_EEEEEEEvNS4_8identityENS4_13SM90_TMA_LOADES1C_vS1D_EENS_8epilogue10collective6detail29Sm90TmaWarpSpecializedAdapterINS1H_15DefaultEpilogueISJ_SK_SK_NS1G_6thread17LinearCombinationISJ_Li1EffLNS1L_9ScaleType4KindE0ELNS_15FloatRoundStyleE2ESJ_EENS1_15EpilogueDefaultEEEEEvvEEEEvNT_6ParamsE)
        /*0008*/ 	.word	0x000000a8


	//----- nvinfo : EIATTR_FRAME_SIZE
	.align		4
.L_15:
        /*000c*/ 	.byte	0x04, 0x11
        /*000e*/ 	.short	(.L_17 - .L_16)
	.align		4
.L_16:
        /*0010*/ 	.word	index@(_ZN7cutlass13device_kernelINS_4gemm6kernel13GemmUniversalIN4cute5tupleIJiiiiEEENS1_10collective13CollectiveMmaINS1_34MainloopSm90TmaGmmaWarpSpecializedILi14ENS5_IJNS4_1CILi1EEENSA_ILi2EEESB_EEENS1_35KernelTmaWarpSpecializedCooperativeEEENS5_IJNSA_ILi128EEESG_NSA_ILi32EEEEEENS_10bfloat16_tENS5_IJlSB_lEEESJ_SK_NS4_8TiledMMAINS4_8MMA_AtomIJNS4_4SM904GMMA28MMA_64x128x16_F32BF16BF16_SSILNSO_5MajorE0ELSQ_0ELNSO_7ScaleInE1ELSR_1EEEEEENS4_6LayoutINS5_IJSC_SB_SB_EEENS5_IJSB_NSA_ILi0EEESW_EEEEENS5_IJNS4_10UnderscoreESZ_SZ_EEEEENS4_23SM90_TMA_LOAD_MULTICASTENS4_14ComposedLayoutINS4_7SwizzleILi2ELi4ELi3EEENS4_18smem_ptr_flag_bitsILi16EEENSU_INS5_IJNSA_ILi8EEESH_EEENS5_IJSH_SB_EEEEEEEvNS4_8identityENS4_13SM90_TMA_LOADES1C_vS1D_EENS_8epilogue10collective6detail29Sm90TmaWarpSpecializedAdapterINS1H_15DefaultEpilogueISJ_SK_SK_NS1G_6thread17LinearCombinationISJ_Li1EffLNS1L_9ScaleType4KindE0ELNS_15FloatRoundStyleE2ESJ_EENS1_15EpilogueDefaultEEEEEvvEEEEvNT_6ParamsE)
        /*0014*/ 	.word	0x00000000


	//----- nvinfo : EIATTR_MIN_STACK_SIZE
	.align		4
.L_17:
        /*0018*/ 	.byte	0x04, 0x12
        /*001a*/ 	.short	(.L_19 - .L_18)
	.align		4
.L_18:
        /*001c*/ 	.word	index@(_ZN7cutlass13device_kernelINS_4gemm6kernel13GemmUniversalIN4cute5tupleIJiiiiEEENS1_10collective13CollectiveMmaINS1_34MainloopSm90TmaGmmaWarpSpecializedILi14ENS5_IJNS4_1CILi1EEENSA_ILi2EEESB_EEENS1_35KernelTmaWarpSpecializedCooperativeEEENS5_IJNSA_ILi128EEESG_NSA_ILi32EEEEEENS_10bfloat16_tENS5_IJlSB_lEEESJ_SK_NS4_8TiledMMAINS4_8MMA_AtomIJNS4_4SM904GMMA28MMA_64x128x16_F32BF16BF16_SSILNSO_5MajorE0ELSQ_0ELNSO_7ScaleInE1ELSR_1EEEEEENS4_6LayoutINS5_IJSC_SB_SB_EEENS5_IJSB_NSA_ILi0EEESW_EEEEENS5_IJNS4_10UnderscoreESZ_SZ_EEEEENS4_23SM90_TMA_LOAD_MULTICASTENS4_14ComposedLayoutINS4_7SwizzleILi2ELi4ELi3EEENS4_18smem_ptr_flag_bitsILi16EEENSU_INS5_IJNSA_ILi8EEESH_EEENS5_IJSH_SB_EEEEEEEvNS4_8identityENS4_13SM90_TMA_LOADES1C_vS1D_EENS_8epilogue10collective6detail29Sm90TmaWarpSpecializedAdapterINS1H_15DefaultEpilogueISJ_SK_SK_NS1G_6thread17LinearCombinationISJ_Li1EffLNS1L_9ScaleType4KindE0ELNS_15FloatRoundStyleE2ESJ_EENS1_15EpilogueDefaultEEEEEvvEEEEvNT_6ParamsE)
        /*0020*/ 	.word	0x00000000
.L_19:


//--------------------- .nv.compat                --------------------------
	.section	.nv.compat,"",@"SHT_CUDA_COMPAT_INFO"
	.align	4
        /*0000*/ 	.byte	0x02, 0x09, 0x01, 0x00, 0x02, 0x02, 0x04, 0x00, 0x02, 0x05, 0x05, 0x00, 0x03, 0x07, 0x01, 0x01
        /*0010*/ 	.byte	0x02, 0x03, 0x01, 0x00, 0x02, 0x06, 0x01, 0x00, 0x04, 0x0b, 0x08, 0x00, 0x00, 0x00, 0x00, 0x00
        /*0020*/ 	.byte	0x00, 0x00, 0x00, 0x00


//--------------------- .nv.info._ZN7cutlass13device_kernelINS_4gemm6kernel13GemmUniversalIN4cute5tupleIJiiiiEEENS1_10collective13CollectiveMmaINS1_34MainloopSm90TmaGmmaWarpSpecializedILi14ENS5_IJNS4_1CILi1EEENSA_ILi2EEESB_EEENS1_35KernelTmaWarpSpecializedCooperativeEEENS5_IJNSA_ILi128EEESG_NSA_ILi32EEEEEENS_10bfloat16_tENS5_IJlSB_lEEESJ_SK_NS4_8TiledMMAINS4_8MMA_AtomIJNS4_4SM904GMMA28MMA_64x128x16_F32BF16BF16_SSILNSO_5MajorE0ELSQ_0ELNSO_7ScaleInE1ELSR_1EEEEEENS4_6LayoutINS5_IJSC_SB_SB_EEENS5_IJSB_NSA_ILi0EEESW_EEEEENS5_IJNS4_10UnderscoreESZ_SZ_EEEEENS4_23SM90_TMA_LOAD_MULTICASTENS4_14ComposedLayoutINS4_7SwizzleILi2ELi4ELi3EEENS4_18smem_ptr_flag_bitsILi16EEENSU_INS5_IJNSA_ILi8EEESH_EEENS5_IJSH_SB_EEEEEEEvNS4_8identityENS4_13SM90_TMA_LOADES1C_vS1D_EENS_8epilogue10collective6detail29Sm90TmaWarpSpecializedAdapterINS1H_15DefaultEpilogueISJ_SK_SK_NS1G_6thread17LinearCombinationISJ_Li1EffLNS1L_9ScaleType4KindE0ELNS_15FloatRoundStyleE2ESJ_EENS1_15EpilogueDefaultEEEEEvvEEEEvNT_6ParamsE --------------------------
	.section	.nv.info._ZN7cutlass13device_kernelINS_4gemm6kernel13GemmUniversalIN4cute5tupleIJiiiiEEENS1_10collective13CollectiveMmaINS1_34MainloopSm90TmaGmmaWarpSpecializedILi14ENS5_IJNS4_1CILi1EEENSA_ILi2EEESB_EEENS1_35KernelTmaWarpSpecializedCooperativeEEENS5_IJNSA_ILi128EEESG_NSA_ILi32EEEEEENS_10bfloat16_tENS5_IJlSB_lEEESJ_SK_NS4_8TiledMMAINS4_8MMA_AtomIJNS4_4SM904GMMA28MMA_64x128x16_F32BF16BF16_SSILNSO_5MajorE0ELSQ_0ELNSO_7ScaleInE1ELSR_1EEEEEENS4_6LayoutINS5_IJSC_SB_SB_EEENS5_IJSB_NSA_ILi0EEESW_EEEEENS5_IJNS4_10UnderscoreESZ_SZ_EEEEENS4_23SM90_TMA_LOAD_MULTICASTENS4_14ComposedLayoutINS4_7SwizzleILi2ELi4ELi3EEENS4_18smem_ptr_flag_bitsILi16EEENSU_INS5_IJNSA_ILi8EEESH_EEENS5_IJSH_SB_EEEEEEEvNS4_8identityENS4_13SM90_TMA_LOADES1C_vS1D_EENS_8epilogue10collective6detail29Sm90TmaWarpSpecializedAdapterINS1H_15DefaultEpilogueISJ_SK_SK_NS1G_6thread17LinearCombinationISJ_Li1EffLNS1L_9ScaleType4KindE0ELNS_15FloatRoundStyleE2ESJ_EENS1_15EpilogueDefaultEEEEEvvEEEEvNT_6ParamsE,"",@"SHT_CUDA_INFO"
	.sectionflags	@""
	.align	4


	//----- nvinfo : EIATTR_CUDA_API_VERSION
	.align		4
        /*0000*/ 	.byte	0x04, 0x37
        /*0002*/ 	.short	(.L_21 - .L_20)
.L_20:
        /*0004*/ 	.word	0x00000082


	//----- nvinfo : EIATTR_KPARAM_INFO
	.align		4
.L_21:
        /*0008*/ 	.byte	0x04, 0x17
        /*000a*/ 	.short	(.L_23 - .L_22)
.L_22:
        /*000c*/ 	.word	0x00000000
        /*0010*/ 	.short	0x0000
        /*0012*/ 	.short	0x0070
        /*0014*/ 	.byte	0x00, 0xf0, 0x01, 0x10


	//----- nvinfo : EIATTR_SPARSE_MMA_MASK
	.align		4
.L_23:
        /*0018*/ 	.byte	0x03, 0x50
        /*001a*/ 	.short	0x0000


	//----- nvinfo : EIATTR_MAXREG_COUNT
	.align		4
        /*001c*/ 	.byte	0x03, 0x1b
        /*001e*/ 	.short	0x00a8


	//----- nvinfo : EIATTR_NUM_BARRIERS
	.align		4
        /*0020*/ 	.byte	0x02, 0x4c
        /*0022*/ 	.byte	0x01
	.zero		1


	//----- nvinfo : EIATTR_EXTERNS
	.align		4
        /*0024*/ 	.byte	0x04, 0x0f
        /*0026*/ 	.short	(.L_25 - .L_24)


	//   ....[0]....
	.align		4
.L_24:
        /*0028*/ 	.word	index@(__assertfail)


	//----- nvinfo : EIATTR_MERCURY_ISA_VERSION
	.align		4
.L_25:
        /*002c*/ 	.byte	0x03, 0x5f
        /*002e*/ 	.short	0x0101


	//----- nvinfo : EIATTR_INT_WARP_WIDE_INSTR_OFFSETS
	.align		4
        /*0030*/ 	.byte	0x04, 0x31
        /*0032*/ 	.short	(.L_27 - .L_26)


	//   ....[0]....
.L_26:
        /*0034*/ 	.word	0x000005e0


	//   ....[1]....
        /*0038*/ 	.word	0x00000600


	//   ....[2]....
        /*003c*/ 	.word	0x000007b0


	//----- nvinfo : EIATTR_COOP_GROUP_MASK_REGIDS
	.align		4
.L_27:
        /*0040*/ 	.byte	0x04, 0x29
        /*0042*/ 	.short	(.L_29 - .L_28)


	//   ....[0]....
.L_28:
        /*0044*/ 	.word	0xffffffff


	//   ....[1]....
        /*0048*/ 	.word	0xffffffff


	//   ....[2]....
        /*004c*/ 	.word	0xffffffff


	//   ....[3]....
        /*0050*/ 	.word	0xffffffff


	//   ....[4]....
        /*0054*/ 	.word	0xffffffff


	//   ....[5]....
        /*0058*/ 	.word	0xffffffff


	//----- nvinfo : EIATTR_COOP_GROUP_INSTR_OFFSETS
	.align		4
.L_29:
        /*005c*/ 	.byte	0x04, 0x28
        /*005e*/ 	.short	(.L_31 - .L_30)


	//   ....[0]....
.L_30:
        /*0060*/ 	.word	0x00000060


	//   ....[1]....
        /*0064*/ 	.word	0x00000070


	//   ....[2]....
        /*0068*/ 	.word	0x00000130


	//   ....[3]....
        /*006c*/ 	.word	0x00000430


	//   ....[4]....
        /*0070*/ 	.word	0x000008f0


	//   ....[5]....
        /*0074*/ 	.word	0x00001330


	//----- nvinfo : EIATTR_REG_RECONFIG
	.align		4
.L_31:
        /*0078*/ 	.byte	0x01, 0x54
	.zero		2


	//----- nvinfo : EIATTR_SYSCALL_OFFSETS
	.align		4
        /*007c*/ 	.byte	0x04, 0x46
        /*007e*/ 	.short	(.L_33 - .L_32)


	//   ....[0]....
.L_32:
        /*0080*/ 	.word	0x000014f0


	//----- nvinfo : EIATTR_MBARRIER_INSTR_OFFSETS
	.align		4
.L_33:
        /*0084*/ 	.byte	0x04, 0x39
        /*0086*/ 	.short	(.L_35 - .L_34)


	//   ....[0]....
.L_34:
        /*0088*/ 	.word	0x00000250
        /*008c*/ 	.word	0x000000ff
        /*0090*/ 	.word	0x00000000
        /*0094*/ 	.short	0x0100
        /*0096*/ 	.byte	0x08
	.zero		1


	//   ....[1]....
        /*0098*/ 	.word	0x00000260
        /*009c*/ 	.word	0x000000ff
        /*00a0*/ 	.word	0x00000070
        /*00a4*/ 	.short	0x0100
        /*00a6*/ 	.byte	0x08
	.zero		1


	//   ....[2]....
        /*00a8*/ 	.word	0x00000270
        /*00ac*/ 	.word	0x000000ff
        /*00b0*/ 	.word	0x00000008
        /*00b4*/ 	.short	0x0100
        /*00b6*/ 	.byte	0x08
	.zero		1


	//   ....[3]....
        /*00b8*/ 	.word	0x00000280
        /*00bc*/ 	.word	0x000000ff
        /*00c0*/ 	.word	0x00000078
        /*00c4*/ 	.short	0x0100
        /*00c6*/ 	.byte	0x08
	.zero		1


	//   ....[4]....
        /*00c8*/ 	.word	0x00000290
        /*00cc*/ 	.word	0x000000ff
        /*00d0*/ 	.word	0x00000010
        /*00d4*/ 	.short	0x0100
        /*00d6*/ 	.byte	0x08
	.zero		1


	//   ....[5]....
        /*00d8*/ 	.word	0x000002a0
        /*00dc*/ 	.word	0x000000ff
        /*00e0*/ 	.word	0x00000080
        /*00e4*/ 	.short	0x0100
        /*00e6*/ 	.byte	0x08
	.zero		1


	//   ....[6]....
        /*00e8*/ 	.word	0x000002b0
        /*00ec*/ 	.word	0x000000ff
        /*00f0*/ 	.word	0x00000018
        /*00f4*/ 	.short	0x0100
        /*00f6*/ 	.byte	0x08
	.zero		1


	//   ....[7]....
        /*00f8*/ 	.word	0x000002c0
        /*00fc*/ 	.word	0x000000ff
        /*0100*/ 	.word	0x00000088
        /*0104*/ 	.short	0x0100
        /*0106*/ 	.byte	0x08
	.zero		1


	//   ....[8]....
        /*0108*/ 	.word	0x000002d0
        /*010c*/ 	.word	0x000000ff
        /*0110*/ 	.word	0x00000020
        /*0114*/ 	.short	0x0100
        /*0116*/ 	.byte	0x08
	.zero		1


	//   ....[9]....
        /*0118*/ 	.word	0x000002e0
        /*011c*/ 	.word	0x000000ff
        /*0120*/ 	.word	0x00000090
        /*0124*/ 	.short	0x0100
        /*0126*/ 	.byte	0x08
	.zero		1


	//   ....[10]....
        /*0128*/ 	.word	0x000002f0
        /*012c*/ 	.word	0x000000ff
        /*0130*/ 	.word	0x00000028
        /*0134*/ 	.short	0x0100
        /*0136*/ 	.byte	0x08
	.zero		1


	//   ....[11]....
        /*0138*/ 	.word	0x00000300
        /*013c*/ 	.word	0x000000ff
        /*0140*/ 	.word	0x00000098
        /*0144*/ 	.short	0x0100
        /*0146*/ 	.byte	0x08
	.zero		1


	//   ....[12]....
        /*0148*/ 	.word	0x00000310
        /*014c*/ 	.word	0x000000ff
        /*0150*/ 	.word	0x00000030
        /*0154*/ 	.short	0x0100
        /*0156*/ 	.byte	0x08
	.zero		1


	//   ....[13]....
        /*0158*/ 	.word	0x00000320
        /*015c*/ 	.word	0x000000ff
        /*0160*/ 	.word	0x000000a0
        /*0164*/ 	.short	0x0100
        /*0166*/ 	.byte	0x08
	.zero		1


	//   ....[14]....
        /*0168*/ 	.word	0x00000330
        /*016c*/ 	.word	0x000000ff
        /*0170*/ 	.word	0x00000038
        /*0174*/ 	.short	0x0100
        /*0176*/ 	.byte	0x08
	.zero		1


	//   ....[15]....
        /*0178*/ 	.word	0x00000340
        /*017c*/ 	.word	0x000000ff
        /*0180*/ 	.word	0x000000a8
        /*0184*/ 	.short	0x0100
        /*0186*/ 	.byte	0x08
	.zero		1


	//   ....[16]....
        /*0188*/ 	.word	0x00000350
        /*018c*/ 	.word	0x000000ff
        /*0190*/ 	.word	0x00000040
        /*0194*/ 	.short	0x0100
        /*0196*/ 	.byte	0x08
	.zero		1


	//   ....[17]....
        /*0198*/ 	.word	0x00000360
        /*019c*/ 	.word	0x000000ff
        /*01a0*/ 	.word	0x000000b0
        /*01a4*/ 	.short	0x0100
        /*01a6*/ 	.byte	0x08
	.zero		1


	//   ....[18]....
        /*01a8*/ 	.word	0x00000370
        /*01ac*/ 	.word	0x000000ff
        /*01b0*/ 	.word	0x00000048
        /*01b4*/ 	.short	0x0100
        /*01b6*/ 	.byte	0x08
	.zero		1


	//   ....[19]....
        /*01b8*/ 	.word	0x00000380
        /*01bc*/ 	.word	0x000000ff
        /*01c0*/ 	.word	0x000000b8
        /*01c4*/ 	.short	0x0100
        /*01c6*/ 	.byte	0x08
	.zero		1


	//   ....[20]....
        /*01c8*/ 	.word	0x00000390
        /*01cc*/ 	.word	0x000000ff
        /*01d0*/ 	.word	0x00000050
        /*01d4*/ 	.short	0x0100
        /*01d6*/ 	.byte	0x08
	.zero		1


	//   ....[21]....
        /*01d8*/ 	.word	0x000003a0
        /*01dc*/ 	.word	0x000000ff
        /*01e0*/ 	.word	0x000000c0
        /*01e4*/ 	.short	0x0100
        /*01e6*/ 	.byte	0x08
	.zero		1


	//   ....[22]....
        /*01e8*/ 	.word	0x000003b0
        /*01ec*/ 	.word	0x000000ff
        /*01f0*/ 	.word	0x00000058
        /*01f4*/ 	.short	0x0100
        /*01f6*/ 	.byte	0x08
	.zero		1


	//   ....[23]....
        /*01f8*/ 	.word	0x000003c0
        /*01fc*/ 	.word	0x000000ff
        /*0200*/ 	.word	0x000000c8
        /*0204*/ 	.short	0x0100
        /*0206*/ 	.byte	0x08
	.zero		1


	//   ....[24]....
        /*0208*/ 	.word	0x000003d0
        /*020c*/ 	.word	0x000000ff
        /*0210*/ 	.word	0x00000060
        /*0214*/ 	.short	0x0100
        /*0216*/ 	.byte	0x08
	.zero		1


	//   ....[25]....
        /*0218*/ 	.word	0x000003e0
        /*021c*/ 	.word	0x000000ff
        /*0220*/ 	.word	0x000000d0
        /*0224*/ 	.short	0x0100
        /*0226*/ 	.byte	0x08
	.zero		1


	//   ....[26]....
        /*0228*/ 	.word	0x000003f0
        /*022c*/ 	.word	0x000000ff
        /*0230*/ 	.word	0x00000068
        /*0234*/ 	.short	0x0100
        /*0236*/ 	.byte	0x08
	.zero		1


	//   ....[27]....
        /*0238*/ 	.word	0x00000400
        /*023c*/ 	.word	0x000000ff
        /*0240*/ 	.word	0x000000d8
        /*0244*/ 	.short	0x0100
        /*0246*/ 	.byte	0x08
	.zero		1


	//   ....[28]....
        /*0248*/ 	.word	0x00000830
        /*024c*/ 	.word	0x000000ff
        /*0250*/ 	.word	0x000000f0
        /*0254*/ 	.short	0x0100
        /*0256*/ 	.byte	0x06
	.zero		1


	//   ....[29]....
        /*0258*/ 	.word	0x000008a0
        /*025c*/ 	.word	0x000000ff
        /*0260*/ 	.word	0x000000f8
        /*0264*/ 	.short	0x0100
        /*0266*/ 	.byte	0x06
	.zero		1


	//   ....[30]....
        /*0268*/ 	.word	0x000015b0
        /*026c*/ 	.word	0x00000003
        /*0270*/ 	.word	0x00000000
        /*0274*/ 	.short	0x010a
        /*0276*/ 	.byte	0x3f
	.zero		1


	//   ....[31]....
        /*0278*/ 	.word	0x000015f0
        /*027c*/ 	.word	0x00000003
        /*0280*/ 	.word	0x00000000
        /*0284*/ 	.short	0x010a
        /*0286*/ 	.byte	0x3f
	.zero		1


	//   ....[32]....
        /*0288*/ 	.word	0x000018c0
        /*028c*/ 	.word	0x00000005
        /*0290*/ 	.word	0x00000000
        /*0294*/ 	.short	0x010a
        /*0296*/ 	.byte	0x3f
	.zero		1


	//   ....[33]....
        /*0298*/ 	.word	0x00001900
        /*029c*/ 	.word	0x00000005
        /*02a0*/ 	.word	0x00000000
        /*02a4*/ 	.short	0x010a
        /*02a6*/ 	.byte	0x3f
	.zero		1


	//   ....[34]....
        /*02a8*/ 	.word	0x00001a60
        /*02ac*/ 	.word	0x00000005
        /*02b0*/ 	.word	0x00000000
        /*02b4*/ 	.short	0x0101
        /*02b6*/ 	.byte	0x3f
	.zero		1


	//   ....[35]....
        /*02b8*/ 	.word	0x00001c90
        /*02bc*/ 	.word	0x00000003
        /*02c0*/ 	.word	0x00000000
        /*02c4*/ 	.short	0x0101
        /*02c6*/ 	.byte	0x3f
	.zero		1


	//   ....[36]....
        /*02c8*/ 	.word	0x00006f40
        /*02cc*/ 	.word	0x00000014
        /*02d0*/ 	.word	0x00000070
        /*02d4*/ 	.short	0x010a
        /*02d6*/ 	.byte	0x3f
	.zero		1


	//   ....[37]....
        /*02d8*/ 	.word	0x00007340
        /*02dc*/ 	.word	0x0000000e
        /*02e0*/ 	.word	0x000000f8
        /*02e4*/ 	.short	0x0101
        /*02e6*/ 	.byte	0x3f
	.zero		1


	//   ....[38]....
        /*02e8*/ 	.word	0x00007a20
        /*02ec*/ 	.word	0x00000007
        /*02f0*/ 	.word	0x00000000
        /*02f4*/ 	.short	0x010a
        /*02f6*/ 	.byte	0x3f
	.zero		1


	//   ....[39]....
        /*02f8*/ 	.word	0x00007aa0
        /*02fc*/ 	.word	0x00000008
        /*0300*/ 	.word	0x00000000
        /*0304*/ 	.short	0x010a
        /*0306*/ 	.byte	0x3f
	.zero		1


	//   ....[40]....
        /*0308*/ 	.word	0x00007b30
        /*030c*/ 	.word	0x00000009
        /*0310*/ 	.word	0x00000000
        /*0314*/ 	.short	0x010a
        /*0316*/ 	.byte	0x3f
	.zero		1


	//   ....[41]....
        /*0318*/ 	.word	0x00007bc0
        /*031c*/ 	.word	0x00000008
        /*0320*/ 	.word	0x00000000
        /*0324*/ 	.short	0x010a
        /*0326*/ 	.byte	0x3f
	.zero		1


	//   ....[42]....
        /*0328*/ 	.word	0x00007c50
        /*032c*/ 	.word	0x00000009
        /*0330*/ 	.word	0x00000000
        /*0334*/ 	.short	0x010a
        /*0336*/ 	.byte	0x3f
	.zero		1


	//   ....[43]....
        /*0338*/ 	.word	0x00007ce0
        /*033c*/ 	.word	0x00000008
        /*0340*/ 	.word	0x00000000
        /*0344*/ 	.short	0x010a
        /*0346*/ 	.byte	0x3f
	.zero		1


	//   ....[44]....
        /*0348*/ 	.word	0x00007d70
        /*034c*/ 	.word	0x00000009
        /*0350*/ 	.word	0x00000000
        /*0354*/ 	.short	0x010a
        /*0356*/ 	.byte	0x3f
	.zero		1


	//   ....[45]....
        /*0358*/ 	.word	0x00007e00
        /*035c*/ 	.word	0x00000008
        /*0360*/ 	.word	0x00000000
        /*0364*/ 	.short	0x010a
        /*0366*/ 	.byte	0x3f
	.zero		1


	//   ....[46]....
        /*0368*/ 	.word	0x00007e90
        /*036c*/ 	.word	0x00000009
        /*0370*/ 	.word	0x00000000
        /*0374*/ 	.short	0x010a
        /*0376*/ 	.byte	0x3f
	.zero		1


	//   ....[47]....
        /*0378*/ 	.word	0x00007f20
        /*037c*/ 	.word	0x00000008
        /*0380*/ 	.word	0x00000000
        /*0384*/ 	.short	0x010a
        /*0386*/ 	.byte	0x3f
	.zero		1


	//   ....[48]....
        /*0388*/ 	.word	0x00007fb0
        /*038c*/ 	.word	0x00000009
        /*0390*/ 	.word	0x00000000
        /*0394*/ 	.short	0x010a
        /*0396*/ 	.byte	0x3f
	.zero		1


	//   ....[49]....
        /*0398*/ 	.word	0x00008040
        /*039c*/ 	.word	0x00000008
        /*03a0*/ 	.word	0x00000000
        /*03a4*/ 	.short	0x010a
        /*03a6*/ 	.byte	0x3f
	.zero		1


	//   ....[50]....
        /*03a8*/ 	.word	0x000080d0
        /*03ac*/ 	.word	0x0000000b
        /*03b0*/ 	.word	0x00000000
        /*03b4*/ 	.short	0x010a
        /*03b6*/ 	.byte	0x3f
	.zero		1


	//   ....[51]....
        /*03b8*/ 	.word	0x00008160
        /*03bc*/ 	.word	0x00000003
        /*03c0*/ 	.word	0x00000000
        /*03c4*/ 	.short	0x010a
        /*03c6*/ 	.byte	0x3f
	.zero		1


	//   ....[52]....
        /*03c8*/ 	.word	0x000081c0
        /*03cc*/ 	.word	0x00000003
        /*03d0*/ 	.word	0x00000000
        /*03d4*/ 	.short	0x010a
        /*03d6*/ 	.byte	0x3f
	.zero		1


	//   ....[53]....
        /*03d8*/ 	.word	0x00008210
        /*03dc*/ 	.word	0x00000005
        /*03e0*/ 	.word	0x00000000
        /*03e4*/ 	.short	0x010a
        /*03e6*/ 	.byte	0x3f
	.zero		1


	//   ....[54]....
        /*03e8*/ 	.word	0x000082e0
        /*03ec*/ 	.word	0x00000014
        /*03f0*/ 	.word	0x00000070
        /*03f4*/ 	.short	0x010a
        /*03f6*/ 	.byte	0x3f
	.zero		1


	//   ....[55]....
        /*03f8*/ 	.word	0x000083b0
        /*03fc*/ 	.word	0x00000007
        /*0400*/ 	.word	0x00000000
        /*0404*/ 	.short	0x010a
        /*0406*/ 	.byte	0x3f
	.zero		1


	//   ....[56]....
        /*0408*/ 	.word	0x00008400
        /*040c*/ 	.word	0x00000008
        /*0410*/ 	.word	0x00000000
        /*0414*/ 	.short	0x010a
        /*0416*/ 	.byte	0x3f
	.zero		1


	//   ....[57]....
        /*0418*/ 	.word	0x00008450
        /*041c*/ 	.word	0x00000009
        /*0420*/ 	.word	0x00000000
        /*0424*/ 	.short	0x010a
        /*0426*/ 	.byte	0x3f
	.zero		1


	//   ....[58]....
        /*0428*/ 	.word	0x000084a0
        /*042c*/ 	.word	0x00000008
        /*0430*/ 	.word	0x00000000
        /*0434*/ 	.short	0x010a
        /*0436*/ 	.byte	0x3f
	.zero		1


	//   ....[59]....
        /*0438*/ 	.word	0x000084f0
        /*043c*/ 	.word	0x00000009
        /*0440*/ 	.word	0x00000000
        /*0444*/ 	.short	0x010a
        /*0446*/ 	.byte	0x3f
	.zero		1


	//   ....[60]....
        /*0448*/ 	.word	0x00008540
        /*044c*/ 	.word	0x00000008
        /*0450*/ 	.word	0x00000000
        /*0454*/ 	.short	0x010a
        /*0456*/ 	.byte	0x3f
	.zero		1


	//   ....[61]....
        /*0458*/ 	.word	0x00008590
        /*045c*/ 	.word	0x00000009
        /*0460*/ 	.word	0x00000000
        /*0464*/ 	.short	0x010a
        /*0466*/ 	.byte	0x3f
	.zero		1


	//   ....[62]....
        /*0468*/ 	.word	0x000085e0
        /*046c*/ 	.word	0x00000008
        /*0470*/ 	.word	0x00000000
        /*0474*/ 	.short	0x010a
        /*0476*/ 	.byte	0x3f
	.zero		1


	//   ....[63]....
        /*0478*/ 	.word	0x00008630
        /*047c*/ 	.word	0x00000009
        /*0480*/ 	.word	0x00000000
        /*0484*/ 	.short	0x010a
        /*0486*/ 	.byte	0x3f
	.zero		1


	//   ....[64]....
        /*0488*/ 	.word	0x00008680
        /*048c*/ 	.word	0x00000008
        /*0490*/ 	.word	0x00000000
        /*0494*/ 	.short	0x010a
        /*0496*/ 	.byte	0x3f
	.zero		1


	//   ....[65]....
        /*0498*/ 	.word	0x000086d0
        /*049c*/ 	.word	0x00000009
        /*04a0*/ 	.word	0x00000000
        /*04a4*/ 	.short	0x010a
        /*04a6*/ 	.byte	0x3f
	.zero		1


	//   ....[66]....
        /*04a8*/ 	.word	0x00008720
        /*04ac*/ 	.word	0x00000008
        /*04b0*/ 	.word	0x00000000
        /*04b4*/ 	.short	0x010a
        /*04b6*/ 	.byte	0x3f
	.zero		1


	//   ....[67]....
        /*04b8*/ 	.word	0x00008770
        /*04bc*/ 	.word	0x0000000b
        /*04c0*/ 	.word	0x00000000
        /*04c4*/ 	.short	0x010a
        /*04c6*/ 	.byte	0x3f
	.zero		1


	//----- nvinfo : EIATTR_NUM_MBARRIERS
	.align		4
.L_35:
        /*04c8*/ 	.byte	0x03, 0x38
        /*04ca*/ 	.short	0x001e


	//----- nvinfo : EIATTR_EXIT_INSTR_OFFSETS
	.align		4
        /*04cc*/ 	.byte	0x04, 0x1c
        /*04ce*/ 	.short	(.L_37 - .L_36)


	//   ....[0]....
.L_36:
        /*04d0*/ 	.word	0x00000a50


	//   ....[1]....
        /*04d4*/ 	.word	0x00001260


	//   ....[2]....
        /*04d8*/ 	.word	0x00006660


	//   ....[3]....
        /*04dc*/ 	.word	0x00006bc0


	//   ....[4]....
        /*04e0*/ 	.word	0x000081b0


	//----- nvinfo : EIATTR_MAX_THREADS
	.align		4
.L_37:
        /*04e4*/ 	.byte	0x04, 0x05
        /*04e6*/ 	.short	(.L_39 - .L_38)
.L_38:
        /*04e8*/ 	.word	0x00000180
        /*04ec*/ 	.word	0x00000001
        /*04f0*/ 	.word	0x00000001


	//----- nvinfo : EIATTR_CRS_STACK_SIZE
	.align		4
.L_39:
        /*04f4*/ 	.byte	0x04, 0x1e
        /*04f6*/ 	.short	(.L_41 - .L_40)
.L_40:
        /*04f8*/ 	.word	0x00000000


	//----- nvinfo : EIATTR_CBANK_PARAM_SIZE
	.align		4
.L_41:
        /*04fc*/ 	.byte	0x03, 0x19
        /*04fe*/ 	.short	0x0470


	//----- nvinfo : EIATTR_PARAM_CBANK
	.align		4
        /*0500*/ 	.byte	0x04, 0x0a
        /*0502*/ 	.short	(.L_43 - .L_42)
	.align		4
.L_42:
        /*0504*/ 	.word	index@(.nv.constant0._ZN7cutlass13device_kernelINS_4gemm6kernel13GemmUniversalIN4cute5tupleIJiiiiEEENS1_10collective13CollectiveMmaINS1_34MainloopSm90TmaGmmaWarpSpecializedILi14ENS5_IJNS4_1CILi1EEENSA_ILi2EEESB_EEENS1_35KernelTmaWarpSpecializedCooperativeEEENS5_IJNSA_ILi128EEESG_NSA_ILi32EEEEEENS_10bfloat16_tENS5_IJlSB_lEEESJ_SK_NS4_8TiledMMAINS4_8MMA_AtomIJNS4_4SM904GMMA28MMA_64x128x16_F32BF16BF16_SSILNSO_5MajorE0ELSQ_0ELNSO_7ScaleInE1ELSR_1EEEEEENS4_6LayoutINS5_IJSC_SB_SB_EEENS5_IJSB_NSA_ILi0EEESW_EEEEENS5_IJNS4_10UnderscoreESZ_SZ_EEEEENS4_23SM90_TMA_LOAD_MULTICASTENS4_14ComposedLayoutINS4_7SwizzleILi2ELi4ELi3EEENS4_18smem_ptr_flag_bitsILi16EEENSU_INS5_IJNSA_ILi8EEESH_EEENS5_IJSH_SB_EEEEEEEvNS4_8identityENS4_13SM90_TMA_LOADES1C_vS1D_EENS_8epilogue10collective6detail29Sm90TmaWarpSpecializedAdapterINS1H_15DefaultEpilogueISJ_SK_SK_NS1G_6thread17LinearCombinationISJ_Li1EffLNS1L_9ScaleType4KindE0ELNS_15FloatRoundStyleE2ESJ_EENS1_15EpilogueDefaultEEEEEvvEEEEvNT_6ParamsE)
        /*0508*/ 	.short	0x0210
        /*050a*/ 	.short	0x0470


	//----- nvinfo : EIATTR_SW_WAR
	.align		4
.L_43:
        /*050c*/ 	.byte	0x04, 0x36
        /*050e*/ 	.short	(.L_45 - .L_44)
.L_44:
        /*0510*/ 	.word	0x00000008
.L_45:


//--------------------- .nv.callgraph             --------------------------
	.section	.nv.callgraph,"",@"SHT_CUDA_CALLGRAPH"
	.align	4
	.sectionentsize	8
	.align		4
        /*0000*/ 	.word	0x00000000
	.align		4
        /*0004*/ 	.word	0xffffffff
	.align		4
        /*0008*/ 	.word	index@(_ZN7cutlass13device_kernelINS_4gemm6kernel13GemmUniversalIN4cute5tupleIJiiiiEEENS1_10collective13CollectiveMmaINS1_34MainloopSm90TmaGmmaWarpSpecializedILi14ENS5_IJNS4_1CILi1EEENSA_ILi2EEESB_EEENS1_35KernelTmaWarpSpecializedCooperativeEEENS5_IJNSA_ILi128EEESG_NSA_ILi32EEEEEENS_10bfloat16_tENS5_IJlSB_lEEESJ_SK_NS4_8TiledMMAINS4_8MMA_AtomIJNS4_4SM904GMMA28MMA_64x128x16_F32BF16BF16_SSILNSO_5MajorE0ELSQ_0ELNSO_7ScaleInE1ELSR_1EEEEEENS4_6LayoutINS5_IJSC_SB_SB_EEENS5_IJSB_NSA_ILi0EEESW_EEEEENS5_IJNS4_10UnderscoreESZ_SZ_EEEEENS4_23SM90_TMA_LOAD_MULTICASTENS4_14ComposedLayoutINS4_7SwizzleILi2ELi4ELi3EEENS4_18smem_ptr_flag_bitsILi16EEENSU_INS5_IJNSA_ILi8EEESH_EEENS5_IJSH_SB_EEEEEEEvNS4_8identityENS4_13SM90_TMA_LOADES1C_vS1D_EENS_8epilogue10collective6detail29Sm90TmaWarpSpecializedAdapterINS1H_15DefaultEpilogueISJ_SK_SK_NS1G_6thread17LinearCombinationISJ_Li1EffLNS1L_9ScaleType4KindE0ELNS_15FloatRoundStyleE2ESJ_EENS1_15EpilogueDefaultEEEEEvvEEEEvNT_6ParamsE)
	.align		4
        /*000c*/ 	.word	index@(__assertfail)
	.align		4
        /*0010*/ 	.word	0x00000000
	.align		4
        /*0014*/ 	.word	0xfffffffe
	.align		4
        /*0018*/ 	.word	0x00000000
	.align		4
        /*001c*/ 	.word	0xfffffffd
	.align		4
        /*0020*/ 	.word	0x00000000
	.align		4
        /*0024*/ 	.word	0xfffffffc


//--------------------- .nv.constant4             --------------------------
	.section	.nv.constant4,"a",@progbits
	.align	8
	.align		8
.nv.constant4:
        /*0000*/ 	.dword	__assertfail
	.align		8
        /*0008*/ 	.dword	__unnamed_1
	.align		8
        /*0010*/ 	.dword	_ZN39_INTERNAL_5f7438f3_4_k_cu_eafb2d56_27054cuda3std3__45__cpo5beginE
	.align		8
        /*0018*/ 	.dword	_ZN39_INTERNAL_5f7438f3_4_k_cu_eafb2d56_27054cuda3std3__45__cpo3endE
	.align		8
        /*0020*/ 	.dword	_ZN39_INTERNAL_5f7438f3_4_k_cu_eafb2d56_27054cuda3std3__45__cpo6cbeginE
	.align		8
        /*0028*/ 	.dword	_ZN39_INTERNAL_5f7438f3_4_k_cu_eafb2d56_27054cuda3std3__45__cpo4cendE
	.align		8
        /*0030*/ 	.dword	_ZN39_INTERNAL_5f7438f3_4_k_cu_eafb2d56_27054cuda3std3__441_GLOBAL__N__5f7438f3_4_k_cu_eafb2d56_27056ignoreE
	.align		8
        /*0038*/ 	.dword	_ZN39_INTERNAL_5f7438f3_4_k_cu_eafb2d56_27054cuda3std3__419piecewise_constructE
	.align		8
        /*0040*/ 	.dword	_ZN39_INTERNAL_5f7438f3_4_k_cu_eafb2d56_27054cuda3std3__48in_placeE
	.align		8
        /*0048*/ 	.dword	_ZN39_INTERNAL_5f7438f3_4_k_cu_eafb2d56_27054cuda3std6ranges3__45__cpo4swapE
	.align		8
        /*0050*/ 	.dword	_ZN39_INTERNAL_5f7438f3_4_k_cu_eafb2d56_27054cuda3std6ranges3__45__cpo9iter_moveE
	.align		8
        /*0058*/ 	.dword	_ZN39_INTERNAL_5f7438f3_4_k_cu_eafb2d56_27054cute7productE
	.align		8
        /*0060*/ 	.dword	_ZN39_INTERNAL_5f7438f3_4_k_cu_eafb2d56_27054cute1_E
	.align		8
        /*0068*/ 	.dword	$str$22
	.align		8
        /*0070*/ 	.dword	$str$23


//--------------------- .text._ZN7cutlass13device_kernelINS_4gemm6kernel13GemmUniversalIN4cute5tupleIJiiiiEEENS1_10collective13CollectiveMmaINS1_34MainloopSm90TmaGmmaWarpSpecializedILi14ENS5_IJNS4_1CILi1EEENSA_ILi2EEESB_EEENS1_35KernelTmaWarpSpecializedCooperativeEEENS5_IJNSA_ILi128EEESG_NSA_ILi32EEEEEENS_10bfloat16_tENS5_IJlSB_lEEESJ_SK_NS4_8TiledMMAINS4_8MMA_AtomIJNS4_4SM904GMMA28MMA_64x128x16_F32BF16BF16_SSILNSO_5MajorE0ELSQ_0ELNSO_7ScaleInE1ELSR_1EEEEEENS4_6LayoutINS5_IJSC_SB_SB_EEENS5_IJSB_NSA_ILi0EEESW_EEEEENS5_IJNS4_10UnderscoreESZ_SZ_EEEEENS4_23SM90_TMA_LOAD_MULTICASTENS4_14ComposedLayoutINS4_7SwizzleILi2ELi4ELi3EEENS4_18smem_ptr_flag_bitsILi16EEENSU_INS5_IJNSA_ILi8EEESH_EEENS5_IJSH_SB_EEEEEEEvNS4_8identityENS4_13SM90_TMA_LOADES1C_vS1D_EENS_8epilogue10collective6detail29Sm90TmaWarpSpecializedAdapterINS1H_15DefaultEpilogueISJ_SK_SK_NS1G_6thread17LinearCombinationISJ_Li1EffLNS1L_9ScaleType4KindE0ELNS_15FloatRoundStyleE2ESJ_EENS1_15EpilogueDefaultEEEEEvvEEEEvNT_6ParamsE --------------------------
	.section	.text._ZN7cutlass13device_kernelINS_4gemm6kernel13GemmUniversalIN4cute5tupleIJiiiiEEENS1_10collective13CollectiveMmaINS1_34MainloopSm90TmaGmmaWarpSpecializedILi14ENS5_IJNS4_1CILi1EEENSA_ILi2EEESB_EEENS1_35KernelTmaWarpSpecializedCooperativeEEENS5_IJNSA_ILi128EEESG_NSA_ILi32EEEEEENS_10bfloat16_tENS5_IJlSB_lEEESJ_SK_NS4_8TiledMMAINS4_8MMA_AtomIJNS4_4SM904GMMA28MMA_64x128x16_F32BF16BF16_SSILNSO_5MajorE0ELSQ_0ELNSO_7ScaleInE1ELSR_1EEEEEENS4_6LayoutINS5_IJSC_SB_SB_EEENS5_IJSB_NSA_ILi0EEESW_EEEEENS5_IJNS4_10UnderscoreESZ_SZ_EEEEENS4_23SM90_TMA_LOAD_MULTICASTENS4_14ComposedLayoutINS4_7SwizzleILi2ELi4ELi3EEENS4_18smem_ptr_flag_bitsILi16EEENSU_INS5_IJNSA_ILi8EEESH_EEENS5_IJSH_SB_EEEEEEEvNS4_8identityENS4_13SM90_TMA_LOADES1C_vS1D_EENS_8epilogue10collective6detail29Sm90TmaWarpSpecializedAdapterINS1H_15DefaultEpilogueISJ_SK_SK_NS1G_6thread17LinearCombinationISJ_Li1EffLNS1L_9ScaleType4KindE0ELNS_15FloatRoundStyleE2ESJ_EENS1_15EpilogueDefaultEEEEEvvEEEEvNT_6ParamsE,"ax",@progbits
	.align	128
.text._ZN7cutlass13device_kernelINS_4gemm6kernel13GemmUniversalIN4cute5tupleIJiiiiEEENS1_10collective13CollectiveMmaINS1_34MainloopSm90TmaGmmaWarpSpecializedILi14ENS5_IJNS4_1CILi1EEENSA_ILi2EEESB_EEENS1_35KernelTmaWarpSpecializedCooperativeEEENS5_IJNSA_ILi128EEESG_NSA_ILi32EEEEEENS_10bfloat16_tENS5_IJlSB_lEEESJ_SK_NS4_8TiledMMAINS4_8MMA_AtomIJNS4_4SM904GMMA28MMA_64x128x16_F32BF16BF16_SSILNSO_5MajorE0ELSQ_0ELNSO_7ScaleInE1ELSR_1EEEEEENS4_6LayoutINS5_IJSC_SB_SB_EEENS5_IJSB_NSA_ILi0EEESW_EEEEENS5_IJNS4_10UnderscoreESZ_SZ_EEEEENS4_23SM90_TMA_LOAD_MULTICASTENS4_14ComposedLayoutINS4_7SwizzleILi2ELi4ELi3EEENS4_18smem_ptr_flag_bitsILi16EEENSU_INS5_IJNSA_ILi8EEESH_EEENS5_IJSH_SB_EEEEEEEvNS4_8identityENS4_13SM90_TMA_LOADES1C_vS1D_EENS_8epilogue10collective6detail29Sm90TmaWarpSpecializedAdapterINS1H_15DefaultEpilogueISJ_SK_SK_NS1G_6thread17LinearCombinationISJ_Li1EffLNS1L_9ScaleType4KindE0ELNS_15FloatRoundStyleE2ESJ_EENS1_15EpilogueDefaultEEEEEvvEEEEvNT_6ParamsE:
        .type           _ZN7cutlass13device_kernelINS_4gemm6kernel13GemmUniversalIN4cute5tupleIJiiiiEEENS1_10collective13CollectiveMmaINS1_34MainloopSm90TmaGmmaWarpSpecializedILi14ENS5_IJNS4_1CILi1EEENSA_ILi2EEESB_EEENS1_35KernelTmaWarpSpecializedCooperativeEEENS5_IJNSA_ILi128EEESG_NSA_ILi32EEEEEENS_10bfloat16_tENS5_IJlSB_lEEESJ_SK_NS4_8TiledMMAINS4_8MMA_AtomIJNS4_4SM904GMMA28MMA_64x128x16_F32BF16BF16_SSILNSO_5MajorE0ELSQ_0ELNSO_7ScaleInE1ELSR_1EEEEEENS4_6LayoutINS5_IJSC_SB_SB_EEENS5_IJSB_NSA_ILi0EEESW_EEEEENS5_IJNS4_10UnderscoreESZ_SZ_EEEEENS4_23SM90_TMA_LOAD_MULTICASTENS4_14ComposedLayoutINS4_7SwizzleILi2ELi4ELi3EEENS4_18smem_ptr_flag_bitsILi16EEENSU_INS5_IJNSA_ILi8EEESH_EEENS5_IJSH_SB_EEEEEEEvNS4_8identityENS4_13SM90_TMA_LOADES1C_vS1D_EENS_8epilogue10collective6detail29Sm90TmaWarpSpecializedAdapterINS1H_15DefaultEpilogueISJ_SK_SK_NS1G_6thread17LinearCombinationISJ_Li1EffLNS1L_9ScaleType4KindE0ELNS_15FloatRoundStyleE2ESJ_EENS1_15EpilogueDefaultEEEEEvvEEEEvNT_6ParamsE,@function
        .size           _ZN7cutlass13device_kernelINS_4gemm6kernel13GemmUniversalIN4cute5tupleIJiiiiEEENS1_10collective13CollectiveMmaINS1_34MainloopSm90TmaGmmaWarpSpecializedILi14ENS5_IJNS4_1CILi1EEENSA_ILi2EEESB_EEENS1_35KernelTmaWarpSpecializedCooperativeEEENS5_IJNSA_ILi128EEESG_NSA_ILi32EEEEEENS_10bfloat16_tENS5_IJlSB_lEEESJ_SK_NS4_8TiledMMAINS4_8MMA_AtomIJNS4_4SM904GMMA28MMA_64x128x16_F32BF16BF16_SSILNSO_5MajorE0ELSQ_0ELNSO_7ScaleInE1ELSR_1EEEEEENS4_6LayoutINS5_IJSC_SB_SB_EEENS5_IJSB_NSA_ILi0EEESW_EEEEENS5_IJNS4_10UnderscoreESZ_SZ_EEEEENS4_23SM90_TMA_LOAD_MULTICASTENS4_14ComposedLayoutINS4_7SwizzleILi2ELi4ELi3EEENS4_18smem_ptr_flag_bitsILi16EEENSU_INS5_IJNSA_ILi8EEESH_EEENS5_IJSH_SB_EEEEEEEvNS4_8identityENS4_13SM90_TMA_LOADES1C_vS1D_EENS_8epilogue10collective6detail29Sm90TmaWarpSpecializedAdapterINS1H_15DefaultEpilogueISJ_SK_SK_NS1G_6thread17LinearCombinationISJ_Li1EffLNS1L_9ScaleType4KindE0ELNS_15FloatRoundStyleE2ESJ_EENS1_15EpilogueDefaultEEEEEvvEEEEvNT_6ParamsE,(.L_x_220 - _ZN7cutlass13device_kernelINS_4gemm6kernel13GemmUniversalIN4cute5tupleIJiiiiEEENS1_10collective13CollectiveMmaINS1_34MainloopSm90TmaGmmaWarpSpecializedILi14ENS5_IJNS4_1CILi1EEENSA_ILi2EEESB_EEENS1_35KernelTmaWarpSpecializedCooperativeEEENS5_IJNSA_ILi128EEESG_NSA_ILi32EEEEEENS_10bfloat16_tENS5_IJlSB_lEEESJ_SK_NS4_8TiledMMAINS4_8MMA_AtomIJNS4_4SM904GMMA28MMA_64x128x16_F32BF16BF16_SSILNSO_5MajorE0ELSQ_0ELNSO_7ScaleInE1ELSR_1EEEEEENS4_6LayoutINS5_IJSC_SB_SB_EEENS5_IJSB_NSA_ILi0EEESW_EEEEENS5_IJNS4_10UnderscoreESZ_SZ_EEEEENS4_23SM90_TMA_LOAD_MULTICASTENS4_14ComposedLayoutINS4_7SwizzleILi2ELi4ELi3EEENS4_18smem_ptr_flag_bitsILi16EEENSU_INS5_IJNSA_ILi8EEESH_EEENS5_IJSH_SB_EEEEEEEvNS4_8identityENS4_13SM90_TMA_LOADES1C_vS1D_EENS_8epilogue10collective6detail29Sm90TmaWarpSpecializedAdapterINS1H_15DefaultEpilogueISJ_SK_SK_NS1G_6thread17LinearCombinationISJ_Li1EffLNS1L_9ScaleType4KindE0ELNS_15FloatRoundStyleE2ESJ_EENS1_15EpilogueDefaultEEEEEvvEEEEvNT_6ParamsE)
        .other          _ZN7cutlass13device_kernelINS_4gemm6kernel13GemmUniversalIN4cute5tupleIJiiiiEEENS1_10collective13CollectiveMmaINS1_34MainloopSm90TmaGmmaWarpSpecializedILi14ENS5_IJNS4_1CILi1EEENSA_ILi2EEESB_EEENS1_35KernelTmaWarpSpecializedCooperativeEEENS5_IJNSA_ILi128EEESG_NSA_ILi32EEEEEENS_10bfloat16_tENS5_IJlSB_lEEESJ_SK_NS4_8TiledMMAINS4_8MMA_AtomIJNS4_4SM904GMMA28MMA_64x128x16_F32BF16BF16_SSILNSO_5MajorE0ELSQ_0ELNSO_7ScaleInE1ELSR_1EEEEEENS4_6LayoutINS5_IJSC_SB_SB_EEENS5_IJSB_NSA_ILi0EEESW_EEEEENS5_IJNS4_10UnderscoreESZ_SZ_EEEEENS4_23SM90_TMA_LOAD_MULTICASTENS4_14ComposedLayoutINS4_7SwizzleILi2ELi4ELi3EEENS4_18smem_ptr_flag_bitsILi16EEENSU_INS5_IJNSA_ILi8EEESH_EEENS5_IJSH_SB_EEEEEEEvNS4_8identityENS4_13SM90_TMA_LOADES1C_vS1D_EENS_8epilogue10collective6detail29Sm90TmaWarpSpecializedAdapterINS1H_15DefaultEpilogueISJ_SK_SK_NS1G_6thread17LinearCombinationISJ_Li1EffLNS1L_9ScaleType4KindE0ELNS_15FloatRoundStyleE2ESJ_EENS1_15EpilogueDefaultEEEEEvvEEEEvNT_6ParamsE,@"STO_CUDA_ENTRY STV_DEFAULT"
_ZN7cutlass13device_kernelINS_4gemm6kernel13GemmUniversalIN4cute5tupleIJiiiiEEENS1_10collective13CollectiveMmaINS1_34MainloopSm90TmaGmmaWarpSpecializedILi14ENS5_IJNS4_1CILi1EEENSA_ILi2EEESB_EEENS1_35KernelTmaWarpSpecializedCooperativeEEENS5_IJNSA_ILi128EEESG_NSA_ILi32EEEEEENS_10bfloat16_tENS5_IJlSB_lEEESJ_SK_NS4_8TiledMMAINS4_8MMA_AtomIJNS4_4SM904GMMA28MMA_64x128x16_F32BF16BF16_SSILNSO_5MajorE0ELSQ_0ELNSO_7ScaleInE1ELSR_1EEEEEENS4_6LayoutINS5_IJSC_SB_SB_EEENS5_IJSB_NSA_ILi0EEESW_EEEEENS5_IJNS4_10UnderscoreESZ_SZ_EEEEENS4_23SM90_TMA_LOAD_MULTICASTENS4_14ComposedLayoutINS4_7SwizzleILi2ELi4ELi3EEENS4_18smem_ptr_flag_bitsILi16EEENSU_INS5_IJNSA_ILi8EEESH_EEENS5_IJSH_SB_EEEEEEEvNS4_8identityENS4_13SM90_TMA_LOADES1C_vS1D_EENS_8epilogue10collective6detail29Sm90TmaWarpSpecializedAdapterINS1H_15DefaultEpilogueISJ_SK_SK_NS1G_6thread17LinearCombinationISJ_Li1EffLNS1L_9ScaleType4KindE0ELNS_15FloatRoundStyleE2ESJ_EENS1_15EpilogueDefaultEEEEEvvEEEEvNT_6ParamsE:
[----:B------:R-:W0:Y:S01]  /*0000*/  LDC R1, c[0x0][0x28] ;  /* 0x00000a00ff017b82 */ /* 0x000e220000000800 */
[----:B------:R-:W1:Y:S01]  /*0010*/  S2R R18, SR_TID.X ;  /* 0x0000000000127919 */ /* 0x000e620000002100 */
[----:B------:R-:W-:Y:S01]  /*0020*/  ELECT P0, URZ, PT ;  /* 0x00000000003f782f */ /* 0x000fe20003800000 */
[----:B------:R-:W-:Y:S01]  /*0030*/  BSSY B0, `(.L_x_0) ;  /* 0x000000f000007945 */ /* 0x000fe20003800000 */
[--C-:B-1----:R-:W-:Y:S02]  /*0040*/  SHF.R.U32.HI R0, RZ, 0x5, R18.reuse ;  /* 0x00000005ff007819 */ /* 0x102fe40000011612 */
[----:B------:R-:W-:-:S03]  /*0050*/  SHF.R.U32.HI R3, RZ, 0x7, R18 ;  /* 0x00000007ff037819 */ /* 0x000fc60000011612 */
[----:B------:R-:W1:Y:S04]  /*0060*/  SHFL.IDX PT, R2, R0, RZ, 0x1f ;  /* 0x00001fff00027589 */ /* 0x000e6800000e0000 */
[----:B------:R2:W3:Y:S01]  /*0070*/  SHFL.IDX PT, R5, R3, RZ, 0x1f ;  /* 0x00001fff03057589 */ /* 0x0004e200000e0000 */
[----:B-1----:R-:W-:-:S13]  /*0080*/  ISETP.NE.OR P0, PT, R2, RZ, !P0 ;  /* 0x000000ff0200720c */ /* 0x002fda0004705670 */
[----:B0-23--:R-:W-:Y:S05]  /*0090*/  @P0 BRA `(.L_x_1) ;  /* 0x0000000000200947 */ /* 0x00dfea0003800000 */
[----:B------:R-:W-:Y:S02]  /*00a0*/  ULDC.64 UR4, c[0x0][0x198] ;  /* 0x0000660000047ab9 */ /* 0x000fe40000000a00 */
[----:B------:R-:W-:Y:S02]  /*00b0*/  UIADD3 UR6, UP0, UR4, 0xf0, URZ ;  /* 0x000000f004067890 */ /* 0x000fe4000ff1e03f */
[----:B------:R-:W-:Y:S02]  /*00c0*/  UIADD3 UR4, UP1, UR4, 0x1f0, URZ ;  /* 0x000001f004047890 */ /* 0x000fe4000ff3e03f */
[----:B------:R-:W-:Y:S02]  /*00d0*/  UIADD3.X UR7, URZ, UR5, URZ, UP0, !UPT ;  /* 0x000000053f077290 */ /* 0x000fe400087fe43f */
[----:B------:R-:W-:-:S07]  /*00e0*/  UIADD3.X UR5, URZ, UR5, URZ, UP1, !UPT ;  /* 0x000000053f057290 */ /* 0x000fce0008ffe43f */
[----:B------:R0:W-:Y:S02]  /*00f0*/  UTMACCTL.PF [UR6] ;  /* 0x00000000060079b9 */ /* 0x0001e40008040000 */
[----:B------:R0:W-:Y:S02]  /*0100*/  UTMACCTL.PF [UR4] ;  /* 0x00000000040079b9 */ /* 0x0001e40008040000 */
[----:B0-----:R-:W-:Y:S01]  /*0110*/  NOP ;  /* 0x0000000000007918 */ /* 0x001fe20000000000 */
.L_x_1:
[----:B------:R-:W-:Y:S05]  /*0120*/  BSYNC B0 ;  /* 0x0000000000007941 */ /* 0x000fea0003800000 */
.L_x_0:
[----:B------:R-:W0:Y:S02]  /*0130*/  SHFL.IDX PT, R3, R0, RZ, 0x1f ;  /* 0x00001fff00037589 */ /* 0x000e2400000e0000 */
[----:B0-----:R-:W-:-:S13]  /*0140*/  ISETP.NE.AND P0, PT, R3, RZ, PT ;  /* 0x000000ff0300720c */ /* 0x001fda0003f05270 */
[----:B------:R-:W-:Y:S05]  /*0150*/  @P0 BRA `(.L_x_2) ;  /* 0x0000000000b40947 */ /* 0x000fea0003800000 */
[----:B------:R-:W-:Y:S01]  /*0160*/  ELECT P0, URZ, PT ;  /* 0x00000000003f782f */ /* 0x000fe20003800000 */
[----:B------:R-:W-:-:S12]  /*0170*/  BSSY B0, `(.L_x_2) ;  /* 0x000002b000007945 */ /* 0x000fd80003800000 */
[----:B------:R-:W-:Y:S05]  /*0180*/  @!P0 BRA `(.L_x_3) ;  /* 0x0000000000a48947 */ /* 0x000fea0003800000 */
[----:B------:R-:W0:Y:S01]  /*0190*/  S2UR UR8, SR_CgaCtaId ;  /* 0x00000000000879c3 */ /* 0x000e220000008800 */
[----:B------:R-:W-:Y:S01]  /*01a0*/  UMOV UR4, 0x400 ;  /* 0x0000040000047882 */ /* 0x000fe20000000000 */
[----:B------:R-:W-:Y:S01]  /*01b0*/  UMOV UR5, 0x1 ;  /* 0x0000000100057882 */ /* 0x000fe20000000000 */
[----:B------:R-:W-:Y:S02]  /*01c0*/  UMOV UR6, 0x4 ;  /* 0x0000000400067882 */ /* 0x000fe40000000000 */
[----:B------:R-:W-:-:S04]  /*01d0*/  UIADD3 UR6, -UR6, 0x100000, URZ ;  /* 0x0010000006067890 */ /* 0x000fc8000fffe13f */
[----:B------:R-:W-:Y:S02]  /*01e0*/  USHF.L.U32 UR7, UR6, 0xb, URZ ;  /* 0x0000000b06077899 */ /* 0x000fe4000800063f */
[----:B------:R-:W-:Y:S02]  /*01f0*/  USHF.L.U32 UR6, UR6, 0x1, URZ ;  /* 0x0000000106067899 */ /* 0x000fe4000800063f */
[----:B0-----:R-:W-:Y:S02]  /*0200*/  ULEA UR8, UR8, UR4, 0x18 ;  /* 0x0000000408087291 */ /* 0x001fe4000f8ec03f */
[----:B------:R-:W-:-:S04]  /*0210*/  UIADD3 UR4, -UR5, 0x100000, URZ ;  /* 0x0010000005047890 */ /* 0x000fc8000fffe13f */
[----:B------:R-:W-:Y:S02]  /*0220*/  USHF.L.U32 UR5, UR4, 0xb, URZ ;  /* 0x0000000b04057899 */ /* 0x000fe4000800063f */
[----:B------:R-:W-:Y:S01]  /*0230*/  USHF.L.U32 UR4, UR4, 0x1, URZ ;  /* 0x0000000104047899 */ /* 0x000fe2000800063f */
[----:B------:R-:W0:Y:S11]  /*0240*/  FENCE.VIEW.ASYNC.S ;  /* 0x00000000000073c6 */ /* 0x000e360000000000 */
[----:B0-----:R0:W1:Y:S01]  /*0250*/  SYNCS.EXCH.64 URZ, [UR8], UR4 ;  /* 0x00000004083f75b2 */ /* 0x0010620008000100 */
[----:B------:R0:W2:Y:S01]  /*0260*/  SYNCS.EXCH.64 URZ, [UR8+0x70], UR6 ;  /* 0x00007006083f75b2 */ /* 0x0000a20008000100 */
[----:B------:R0:W3:Y:S01]  /*0270*/  SYNCS.EXCH.64 URZ, [UR8+0x8], UR4 ;  /* 0x00000804083f75b2 */ /* 0x0000e20008000100 */
[----:B------:R0:W4:Y:S01]  /*0280*/  SYNCS.EXCH.64 URZ, [UR8+0x78], UR6 ;  /* 0x00007806083f75b2 */ /* 0x0001220008000100 */
[----:B------:R0:W0:Y:S01]  /*0290*/  SYNCS.EXCH.64 URZ, [UR8+0x10], UR4 ;  /* 0x00001004083f75b2 */ /* 0x0000220008000100 */
        /* <DEDUP_REMOVED lines=23> */
[----:B-1234-:R-:W-:Y:S01]  /*0410*/  NOP ;  /* 0x0000000000007918 */ /* 0x01efe20000000000 */
.L_x_3:
[----:B0-----:R-:W-:Y:S05]  /*0420*/  BSYNC B0 ;  /* 0x0000000000007941 */ /* 0x001fea0003800000 */
.L_x_2:
[----:B------:R-:W0:Y:S01]  /*0430*/  SHFL.IDX PT, R0, R0, RZ, 0x1f ;  /* 0x00001fff00007589 */ /* 0x000e2200000e0000 */
[----:B------:R-:W-:Y:S01]  /*0440*/  SHF.R.S32.HI R7, RZ, 0x1f, R18 ;  /* 0x0000001fff077819 */ /* 0x000fe20000011412 */
[----:B------:R-:W1:Y:S01]  /*0450*/  S2UR UR8, SR_CTAID.X ;  /* 0x00000000000879c3 */ /* 0x000e620000002500 */
[----:B------:R-:W-:Y:S01]  /*0460*/  ELECT P0, URZ, PT ;  /* 0x00000000003f782f */ /* 0x000fe20003800000 */
[----:B------:R-:W2:Y:S01]  /*0470*/  S2R R4, SR_CTAID.Y ;  /* 0x0000000000047919 */ /* 0x000ea20000002600 */
[----:B------:R-:W-:Y:S01]  /*0480*/  LEA.HI R7, R7, R18, RZ, 0x7 ;  /* 0x0000001207077211 */ /* 0x000fe200078f38ff */
[----:B------:R-:W-:Y:S01]  /*0490*/  ULDC UR4, c[0x0][0x154] ;  /* 0x0000550000047ab9 */ /* 0x000fe20000000800 */
[----:B------:R-:W-:Y:S01]  /*04a0*/  SHF.R.S32.HI R8, RZ, 0x1f, R3 ;  /* 0x0000001fff087819 */ /* 0x000fe20000011403 */
[----:B------:R-:W-:Y:S01]  /*04b0*/  NOP ;  /* 0x0000000000007918 */ /* 0x000fe20000000000 */
[----:B------:R-:W-:Y:S01]  /*04c0*/  LOP3.LUT R7, R7, 0xffffff80, RZ, 0xc0, !PT ;  /* 0xffffff8007077812 */ /* 0x000fe200078ec0ff */
[----:B------:R-:W3:Y:S01]  /*04d0*/  LDC R12, c[0x0][0x140] ;  /* 0x00005000ff0c7b82 */ /* 0x000ee20000000800 */
[----:B------:R-:W-:Y:S01]  /*04e0*/  LEA.HI R8, R8, R3, RZ, 0x2 ;  /* 0x0000000308087211 */ /* 0x000fe200078f10ff */
[----:B------:R-:W-:-:S02]  /*04f0*/  NOP ;  /* 0x0000000000007918 */ /* 0x000fc40000000000 */
[----:B------:R-:W-:Y:S01]  /*0500*/  IMAD.IADD R6, R18, 0x1, -R7 ;  /* 0x0000000112067824 */ /* 0x000fe200078e0a07 */
[----:B------:R-:W-:-:S03]  /*0510*/  LOP3.LUT R8, R8, 0x3ffffffc, RZ, 0xc0, !PT ;  /* 0x3ffffffc08087812 */ /* 0x000fc600078ec0ff */
[----:B------:R-:W4:Y:S01]  /*0520*/  LDC R10, c[0x0][0x144] ;  /* 0x00005100ff0a7b82 */ /* 0x000f220000000800 */
[----:B------:R-:W-:Y:S02]  /*0530*/  SHF.R.S32.HI R7, RZ, 0x1f, R6 ;  /* 0x0000001fff077819 */ /* 0x000fe40000011406 */
[----:B------:R-:W-:Y:S02]  /*0540*/  LOP3.LUT P2, RZ, R6, 0x7, RZ, 0xc0, !PT ;  /* 0x0000000706ff7812 */ /* 0x000fe4000784c0ff */
[----:B------:R-:W-:Y:S01]  /*0550*/  LEA.HI R7, R7, R6, RZ, 0x3 ;  /* 0x0000000607077211 */ /* 0x000fe200078f18ff */
[----:B------:R-:W-:Y:S01]  /*0560*/  VIADD R6, R5, 0xffffffff ;  /* 0xffffffff05067836 */ /* 0x000fe20000000000 */
[----:B0-----:R-:W-:Y:S02]  /*0570*/  ISETP.NE.OR P0, PT, R0, RZ, !P0 ;  /* 0x000000ff0000720c */ /* 0x001fe40004705670 */
[--C-:B------:R-:W-:Y:S02]  /*0580*/  SHF.R.S32.HI R0, RZ, 0x3, R7.reuse ;  /* 0x00000003ff007819 */ /* 0x100fe40000011407 */
[----:B------:R-:W-:-:S02]  /*0590*/  SHF.R.S32.HI R7, RZ, 0x1f, R7 ;  /* 0x0000001fff077819 */ /* 0x000fc40000011407 */
[----:B------:R-:W-:Y:S02]  /*05a0*/  ISETP.GE.U32.AND P5, PT, R6, 0x2, PT ;  /* 0x000000020600780c */ /* 0x000fe40003fa6070 */
[----:B------:R-:W-:Y:S02]  /*05b0*/  LEA.HI R7, R7, R0, RZ, 0x2 ;  /* 0x0000000007077211 */ /* 0x000fe400078f10ff */
[----:B---3--:R-:W-:Y:S02]  /*05c0*/  ISETP.EQ.U32.AND P3, PT, R12, 0x1, PT ;  /* 0x000000010c00780c */ /* 0x008fe40003f62070 */
[----:B--2---:R-:W-:Y:S01]  /*05d0*/  I2FP.F32.U32 R9, R4 ;  /* 0x0000000400097245 */ /* 0x004fe20000201000 */
[----:B------:R-:W-:Y:S01]  /*05e0*/  VOTEU.ALL UP0, P0 ;  /* 0x00000000003f7886 */ /* 0x000fe20000000000 */
[----:B------:R-:W-:Y:S01]  /*05f0*/  LOP3.LUT R7, R7, 0xfffffffc, RZ, 0xc0, !PT ;  /* 0xfffffffc07077812 */ /* 0x000fe200078ec0ff */
[----:B------:R-:W-:Y:S02]  /*0600*/  VOTEU.ALL UP1, P0 ;  /* 0x00000000003f7886 */ /* 0x000fe40000020000 */
[----:B------:R-:W-:Y:S01]  /*0610*/  FMUL R11, R9, UR4 ;  /* 0x00000004090b7c20 */ /* 0x000fe20008400000 */
[----:B------:R-:W-:Y:S01]  /*0620*/  IMAD.IADD R9, R3, 0x1, -R8 ;  /* 0x0000000103097824 */ /* 0x000fe200078e0a08 */
[----:B-1----:R-:W-:Y:S01]  /*0630*/  I2FP.F32.U32 R8, UR8 ;  /* 0x0000000800087c45 */ /* 0x002fe20008201000 */
[----:B------:R-:W-:Y:S01]  /*0640*/  IMAD.IADD R0, R0, 0x1, -R7 ;  /* 0x0000000100007824 */ /* 0x000fe200078e0a07 */
[----:B------:R-:W0:Y:S01]  /*0650*/  @!UP0 S2UR UR7, SR_CgaCtaId ;  /* 0x00000000000789c3 */ /* 0x000e220000008800 */
[----:B------:R-:W-:Y:S01]  /*0660*/  ULDC UR4, c[0x0][0x150] ;  /* 0x0000540000047ab9 */ /* 0x000fe20000000800 */
[----:B------:R-:W1:Y:S01]  /*0670*/  F2I.U32.TRUNC.NTZ R11, R11 ;  /* 0x0000000b000b7305 */ /* 0x000e62000020f000 */
[----:B------:R-:W-:Y:S01]  /*0680*/  FMUL R8, R8, UR4 ;  /* 0x0000000408087c20 */ /* 0x000fe20008400000 */
[----:B------:R-:W-:Y:S01]  /*0690*/  SHF.R.S32.HI R3, RZ, 0x1f, R2 ;  /* 0x0000001fff037819 */ /* 0x000fe20000011402 */
[----:B------:R-:W-:Y:S01]  /*06a0*/  IMAD R9, R9, 0x4, R0 ;  /* 0x0000000409097824 */ /* 0x000fe200078e0200 */
[----:B------:R-:W-:Y:S01]  /*06b0*/  UMOV UR4, 0x20 ;  /* 0x0000002000047882 */ /* 0x000fe20000000000 */
[----:B------:R-:W-:Y:S01]  /*06c0*/  @!UP0 UMOV UR6, 0x400 ;  /* 0x0000040000068882 */ /* 0x000fe20000000000 */
[----:B------:R-:W2:Y:S01]  /*06d0*/  LDC R7, c[0x0][0x148] ;  /* 0x00005200ff077b82 */ /* 0x000ea20000000800 */
[----:B------:R-:W-:Y:S01]  /*06e0*/  LEA.HI R3, R3, R2, RZ, 0x2 ;  /* 0x0000000203037211 */ /* 0x000fe200078f10ff */
[----:B------:R-:W3:Y:S01]  /*06f0*/  F2I.U32.TRUNC.NTZ R8, R8 ;  /* 0x0000000800087305 */ /* 0x000ee2000020f000 */
[----:B------:R-:W-:Y:S01]  /*0700*/  IMAD.SHL.U32 R22, R9, 0x4, RZ ;  /* 0x0000000409167824 */ /* 0x000fe200078e00ff */
[----:B------:R-:W-:-:S04]  /*0710*/  @!UP0 UIADD3 UR4, -UR4, 0x100000, URZ ;  /* 0x0010000004048890 */ /* 0x000fc8000fffe13f */
[----:B------:R-:W-:Y:S02]  /*0720*/  @!UP0 USHF.L.U32 UR5, UR4, 0xb, URZ ;  /* 0x0000000b04058899 */ /* 0x000fe4000800063f */
[----:B------:R-:W-:Y:S01]  /*0730*/  @!UP0 USHF.L.U32 UR4, UR4, 0x1, URZ ;  /* 0x0000000104048899 */ /* 0x000fe2000800063f */
[----:B------:R-:W-:Y:S02]  /*0740*/  LOP3.LUT R3, R3, 0xfffffffc, RZ, 0xc0, !PT ;  /* 0xfffffffc03037812 */ /* 0x000fe400078ec0ff */
[----:B------:R-:W-:Y:S01]  /*0750*/  LOP3.LUT R22, R9, 0xc, R22, 0x78, !PT ;  /* 0x0000000c09167812 */ /* 0x000fe200078e7816 */
[----:B-1----:R-:W-:Y:S02]  /*0760*/  IMAD.MOV R21, RZ, RZ, -R11 ;  /* 0x000000ffff157224 */ /* 0x002fe400078e0a0b */
[----:B------:R-:W-:Y:S01]  /*0770*/  IMAD.IADD R0, R2, 0x1, -R3 ;  /* 0x0000000102007824 */ /* 0x000fe200078e0a03 */
[----:B0-----:R-:W-:Y:S01]  /*0780*/  @!UP0 ULEA UR6, UR7, UR6, 0x18 ;  /* 0x0000000607068291 */ /* 0x001fe2000f8ec03f */
[----:B---3--:R-:W-:-:S03]  /*0790*/  IMAD.MOV R3, RZ, RZ, -R8 ;  /* 0x000000ffff037224 */ /* 0x008fc600078e0a08 */
[----:B------:R-:W-:Y:S01]  /*07a0*/  ISETP.NE.AND P1, PT, R0, 0x3, PT ;  /* 0x000000030000780c */ /* 0x000fe20003f25270 */
[----:B------:R-:W-:Y:S01]  /*07b0*/  VOTEU.ALL UP0, P0 ;  /* 0x00000000003f7886 */ /* 0x000fe20000000000 */
[----:B------:R-:W-:Y:S01]  /*07c0*/  ISETP.LT.U32.AND P0, PT, R22, 0x2, !P2 ;  /* 0x000000021600780c */ /* 0x000fe20005701070 */
[----:B----4-:R-:W-:Y:S01]  /*07d0*/  IMAD R3, R10, R3, UR8 ;  /* 0x000000080a037e24 */ /* 0x010fe2000f8e0203 */
[----:B------:R-:W-:Y:S01]  /*07e0*/  ISETP.EQ.OR P1, PT, R0, RZ, !P1 ;  /* 0x000000ff0000720c */ /* 0x000fe20004f22670 */
[----:B--2---:R-:W-:Y:S01]  /*07f0*/  IMAD R9, R7, R21, R4 ;  /* 0x0000001507097224 */ /* 0x004fe200078e0204 */
[C---:B------:R-:W-:Y:S02]  /*0800*/  ISETP.NE.AND P2, PT, R5.reuse, RZ, PT ;  /* 0x000000ff0500720c */ /* 0x040fe40003f45270 */
[----:B------:R-:W-:Y:S01]  /*0810*/  ISETP.EQ.AND P1, PT, R5, RZ, P1 ;  /* 0x000000ff0500720c */ /* 0x000fe20000f22270 */
[----:B------:R-:W0:Y:S02]  /*0820*/  FENCE.VIEW.ASYNC.S ;  /* 0x00000000000073c6 */ /* 0x000e240000000000 */
[----:B0-----:R0:W1:Y:S01]  /*0830*/  @!UP0 SYNCS.EXCH.64 URZ, [UR6+0xf0], UR4 ;  /* 0x0000f004063f85b2 */ /* 0x0010620008000100 */
[----:B------:R-:W-:-:S02]  /*0840*/  ISETP.NE.AND P4, PT, R9, R22, PT ;  /* 0x000000160900720c */ /* 0x000fc40003f85270 */
[----:B------:R-:W-:Y:S02]  /*0850*/  SEL R19, RZ, 0x1, !P1 ;  /* 0x00000001ff137807 */ /* 0x000fe40004800000 */
[----:B------:R-:W-:Y:S02]  /*0860*/  ISETP.EQ.OR P4, PT, R3, RZ, !P4 ;  /* 0x000000ff0300720c */ /* 0x000fe40006782670 */
[----:B------:R-:W-:Y:S02]  /*0870*/  SEL R19, R19, 0x2, P5 ;  /* 0x0000000213137807 */ /* 0x000fe40002800000 */
[----:B------:R-:W-:-:S04]  /*0880*/  PLOP3.LUT P0, PT, P0, P4, PT, 0x80, 0x0 ;  /* 0x000000000000781c */ /* 0x000fc80000709070 */
[----:B------:R-:W-:Y:S01]  /*0890*/  P2R R90, PR, RZ, 0x1 ;  /* 0x00000001ff5a7803 */ /* 0x000fe20000000000 */
[----:B------:R0:W2:Y:S01]  /*08a0*/  @!UP1 SYNCS.EXCH.64 URZ, [UR6+0xf8], UR4 ;  /* 0x0000f804063f95b2 */ /* 0x0000a20008000100 */
[----:B------:R-:W-:Y:S01]  /*08b0*/  NOP ;  /* 0x0000000000007918 */ /* 0x000fe20000000000 */
[----:B------:R-:W-:Y:S06]  /*08c0*/  @!P3 BRA `(.L_x_4) ;  /* 0x000000000008b947 */ /* 0x000fec0003800000 */
[----:B-12---:R-:W-:Y:S01]  /*08d0*/  UCGABAR_ARV ;  /* 0x00000000000079c7 */ /* 0x006fe20008000000 */
[----:B------:R-:W-:Y:S05]  /*08e0*/  BRA `(.L_x_5) ;  /* 0x0000000000047947 */ /* 0x000fea0003800000 */
.L_x_4:
[----:B-12---:R-:W-:Y:S01]  /*08f0*/  NOP ;  /* 0x0000000000007918 */ /* 0x006fe20000000000 */
.L_x_5:
[----:B------:R-:W1:Y:S01]  /*0900*/  LDC R2, c[0x0][0x65c] ;  /* 0x00019700ff027b82 */ /* 0x000e620000000800 */
[----:B------:R-:W-:Y:S02]  /*0910*/  IMAD.U32 R8, RZ, RZ, UR8 ;  /* 0x00000008ff087e24 */ /* 0x000fe4000f8e00ff */
[----:B------:R-:W-:Y:S01]  /*0920*/  IMAD.MOV.U32 R9, RZ, RZ, RZ ;  /* 0x000000ffff097224 */ /* 0x000fe200078e00ff */
[----:B-1----:R-:W-:-:S04]  /*0930*/  ISETP.NE.AND P1, PT, R2, 0x1, PT ;  /* 0x000000010200780c */ /* 0x002fc80003f25270 */
[----:B------:R-:W-:-:S09]  /*0940*/  P2R R5, PR, RZ, 0x2 ;  /* 0x00000002ff057803 */ /* 0x000fd20000000000 */
[----:B------:R-:W1:Y:S01]  /*0950*/  @P1 LDC R17, c[0x0][0x10] ;  /* 0x00000400ff111b82 */ /* 0x000e620000000800 */
[----:B------:R-:W-:Y:S02]  /*0960*/  @P1 IMAD.MOV.U32 R5, RZ, RZ, RZ ;  /* 0x000000ffff051224 */ /* 0x000fe400078e00ff */
[----:B------:R-:W-:-:S05]  /*0970*/  @P1 IMAD.MOV.U32 R13, RZ, RZ, RZ ;  /* 0x000000ffff0d1224 */ /* 0x000fca00078e00ff */
[----:B------:R-:W2:Y:S01]  /*0980*/  @!P1 LDC R11, c[0x0][0xc] ;  /* 0x00000300ff0b9b82 */ /* 0x000ea20000000800 */
[----:B-1----:R-:W-:-:S04]  /*0990*/  @P1 IMAD.WIDE.U32 R16, R17, UR8, R4 ;  /* 0x0000000811101c25 */ /* 0x002fc8000f8e0004 */
[----:B------:R-:W-:Y:S02]  /*09a0*/  @P1 IMAD.IADD R17, R17, 0x1, R13 ;  /* 0x0000000111111824 */ /* 0x000fe400078e020d */
[----:B--2---:R-:W-:-:S04]  /*09b0*/  @!P1 IMAD.WIDE.U32 R8, R4, R11, R8 ;  /* 0x0000000b04089225 */ /* 0x004fc800078e0008 */
[----:B------:R-:W-:Y:S02]  /*09c0*/  @!P1 IMAD.MOV.U32 R16, RZ, RZ, R8 ;  /* 0x000000ffff109224 */ /* 0x000fe400078e0008 */
[----:B------:R-:W-:Y:S01]  /*09d0*/  @!P1 IMAD.MOV.U32 R17, RZ, RZ, R9 ;  /* 0x000000ffff119224 */ /* 0x000fe200078e0009 */
[----:B------:R-:W-:Y:S06]  /*09e0*/  @!P3 BRA `(.L_x_6) ;  /* 0x00000000000cb947 */ /* 0x000fec0003800000 */
[----:B------:R-:W-:Y:S01]  /*09f0*/  UCGABAR_WAIT ;  /* 0x0000000000007dc7 */ /* 0x000fe20008000000 */
[----:B------:R-:W-:Y:S01]  /*0a00*/  CCTL.IVALL ;  /* 0x00000000ff00798f */ /* 0x000fe20002000000 */
[----:B------:R-:W-:Y:S05]  /*0a10*/  BRA `(.L_x_7) ;  /* 0x0000000000047947 */ /* 0x000fea0003800000 */
.L_x_6:
[----:B------:R-:W-:Y:S06]  /*0a20*/  BAR.SYNC.DEFER_BLOCKING 0x0 ;  /* 0x0000000000007b1d */ /* 0x000fec0000010000 */
.L_x_7:
[----:B------:R-:W-:Y:S05]  /*0a30*/  @!P2 BRA `(.L_x_8) ;  /* 0x0000005c000ca947 */ /* 0x000fea0003800000 */
[----:B------:R-:W-:-:S13]  /*0a40*/  ISETP.GT.U32.AND P0, PT, R6, 0x1, PT ;  /* 0x000000010600780c */ /* 0x000fda0003f04070 */
[----:B0-----:R-:W-:Y:S05]  /*0a50*/  @P0 EXIT ;  /* 0x000000000000094d */ /* 0x001fea0003800000 */
[----:B------:R-:W-:Y:S01]  /*0a60*/  ULDC.64 UR4, c[0x0][0x650] ;  /* 0x0001940000047ab9 */ /* 0x000fe20000000a00 */
[----:B------:R-:W-:Y:S01]  /*0a70*/  PRMT R0, RZ, 0x7610, R0 ;  /* 0x00007610ff007816 */ /* 0x000fe20000000000 */
[----:B------:R-:W-:Y:S01]  /*0a80*/  IMAD.MOV.U32 R92, RZ, RZ, -0x1 ;  /* 0xffffffffff5c7424 */ /* 0x000fe200078e00ff */
[----:B------:R-:W-:Y:S01]  /*0a90*/  ISETP.GE.U32.AND P0, PT, R16, UR4, PT ;  /* 0x0000000410007c0c */ /* 0x000fe2000bf06070 */
[----:B------:R-:W-:Y:S02]  /*0aa0*/  IMAD.MOV.U32 R93, RZ, RZ, -0x1 ;  /* 0xffffffffff5d7424 */ /* 0x000fe400078e00ff */
[----:B------:R-:W-:Y:S01]  /*0ab0*/  IMAD.MOV.U32 R89, RZ, RZ, -0x1 ;  /* 0xffffffffff597424 */ /* 0x000fe200078e00ff */
[----:B------:R-:W-:-:S13]  /*0ac0*/  ISETP.GE.U32.AND.EX P0, PT, R17, UR5, PT, P0 ;  /* 0x0000000511007c0c */ /* 0x000fda000bf06100 */
[----:B------:R-:W-:Y:S05]  /*0ad0*/  @P0 BRA `(.L_x_9) ;  /* 0x0000000400280947 */ /* 0x000fea0003800000 */
[----:B------:R-:W0:Y:S01]  /*0ae0*/  LDC.64 R24, c[0x0][0x628] ;  /* 0x00018a00ff187b82 */ /* 0x000e220000000a00 */
[----:B------:R-:W-:Y:S02]  /*0af0*/  IMAD.MOV.U32 R8, RZ, RZ, R16 ;  /* 0x000000ffff087224 */ /* 0x000fe400078e0010 */
[----:B------:R-:W-:-:S05]  /*0b00*/  IMAD.MOV.U32 R9, RZ, RZ, R17 ;  /* 0x000000ffff097224 */ /* 0x000fca00078e0011 */
[----:B------:R-:W1:Y:S08]  /*0b10*/  LDC R0, c[0x0][0x630] ;  /* 0x00018c00ff007b82 */ /* 0x000e700000000800 */
[----:B------:R-:W2:Y:S01]  /*0b20*/  LDC.64 R26, c[0x0][0x620] ;  /* 0x00018800ff1a7b82 */ /* 0x000ea20000000a00 */
[----:B0-----:R-:W-:-:S04]  /*0b30*/  ISETP.NE.U32.AND P0, PT, R24, RZ, PT ;  /* 0x000000ff1800720c */ /* 0x001fc80003f05070 */
[----:B------:R-:W-:-:S13]  /*0b40*/  ISETP.NE.AND.EX P0, PT, R25, RZ, PT, P0 ;  /* 0x000000ff1900720c */ /* 0x000fda0003f05300 */
[----:B-12---:R-:W-:Y:S05]  /*0b50*/  @!P0 BRA `(.L_x_10) ;  /* 0x0000000000288947 */ /* 0x006fea0003800000 */
[----:B------:R-:W0:Y:S02]  /*0b60*/  LDC R13, c[0x0][0x634] ;  /* 0x00018d00ff0d7b82 */ /* 0x000e240000000800 */
[----:B0-----:R-:W-:-:S05]  /*0b70*/  IADD3 R13, P0, R16, R13, RZ ;  /* 0x0000000d100d7210 */ /* 0x001fca0007f1e0ff */
[----:B------:R-:W-:-:S04]  /*0b80*/  IMAD.X R15, RZ, RZ, R17, P0 ;  /* 0x000000ffff0f7224 */ /* 0x000fc800000e0611 */
[----:B------:R-:W-:-:S04]  /*0b90*/  IMAD.WIDE.U32 R8, R15, R24, RZ ;  /* 0x000000180f087225 */ /* 0x000fc800078e00ff */
[----:B------:R-:W-:-:S04]  /*0ba0*/  IMAD.WIDE.U32 R10, P0, R13, R25, R8 ;  /* 0x000000190d0a7225 */ /* 0x000fc80007800008 */
[----:B------:R-:W-:-:S04]  /*0bb0*/  IMAD.WIDE.U32 R8, R13, R24, RZ ;  /* 0x000000180d087225 */ /* 0x000fc800078e00ff */
[----:B------:R-:W-:Y:S01]  /*0bc0*/  IMAD.X R13, RZ, RZ, RZ, P0 ;  /* 0x000000ffff0d7224 */ /* 0x000fe200000e06ff */
[----:B------:R-:W-:Y:S01]  /*0bd0*/  IADD3 RZ, P0, R9, R10, RZ ;  /* 0x0000000a09ff7210 */ /* 0x000fe20007f1e0ff */
[----:B------:R-:W-:-:S04]  /*0be0*/  IMAD.MOV.U32 R12, RZ, RZ, R11 ;  /* 0x000000ffff0c7224 */ /* 0x000fc800078e000b */
[----:B------:R-:W-:-:S08]  /*0bf0*/  IMAD.WIDE.U32.X R8, R15, R25, R12, P0 ;  /* 0x000000190f087225 */ /* 0x000fd000000e040c */
.L_x_10:
[----:B------:R-:W0:Y:S01]  /*0c00*/  LDC.64 R24, c[0x0][0x640] ;  /* 0x00019000ff187b82 */ /* 0x000e220000000a00 */
[-CC-:B------:R-:W-:Y:S01]  /*0c10*/  SHF.R.U64 R89, R8, R0.reuse, R9.reuse ;  /* 0x0000000008597219 */ /* 0x180fe20000001209 */
[----:B------:R-:W-:Y:S01]  /*0c20*/  IMAD R28, R7, R21, R4 ;  /* 0x00000015071c7224 */ /* 0x000fe200078e0204 */
[----:B------:R-:W-:Y:S01]  /*0c30*/  SHF.R.U32.HI R0, RZ, R0, R9 ;  /* 0x00000000ff007219 */ /* 0x000fe20000011609 */
[----:B------:R-:W-:Y:S01]  /*0c40*/  IMAD.MOV.U32 R21, RZ, RZ, 0x1 ;  /* 0x00000001ff157424 */ /* 0x000fe200078e00ff */
[----:B------:R-:W-:-:S03]  /*0c50*/  IADD3 R5, P0, RZ, -R89, RZ ;  /* 0x80000059ff057210 */ /* 0x000fc60007f1e0ff */
[----:B------:R-:W1:Y:S02]  /*0c60*/  LDC R6, c[0x0][0x618] ;  /* 0x00018600ff067b82 */ /* 0x000e640000000800 */
[----:B------:R-:W-:-:S04]  /*0c70*/  IMAD.X R9, RZ, RZ, ~R0, P0 ;  /* 0x000000ffff097224 */ /* 0x000fc800000e0e00 */
[-C--:B------:R-:W-:Y:S02]  /*0c80*/  IMAD R0, R9, R26.reuse, RZ ;  /* 0x0000001a09007224 */ /* 0x080fe400078e02ff */
[----:B------:R-:W2:Y:S01]  /*0c90*/  LDC R11, c[0x0][0x608] ;  /* 0x00018200ff0b7b82 */ /* 0x000ea20000000800 */
[----:B------:R-:W-:-:S04]  /*0ca0*/  IMAD.WIDE.U32 R8, R5, R26, R16 ;  /* 0x0000001a05087225 */ /* 0x000fc800078e0010 */
[----:B------:R-:W-:-:S03]  /*0cb0*/  IMAD R5, R5, R27, R0 ;  /* 0x0000001b05057224 */ /* 0x000fc600078e0200 */
[----:B------:R-:W3:Y:S01]  /*0cc0*/  LDC R12, c[0x0][0x658] ;  /* 0x00019600ff0c7b82 */ /* 0x000ee20000000800 */
[----:B0-----:R-:W-:Y:S01]  /*0cd0*/  ISETP.NE.U32.AND P0, PT, R24, RZ, PT ;  /* 0x000000ff1800720c */ /* 0x001fe20003f05070 */
[----:B------:R-:W-:Y:S02]  /*0ce0*/  IMAD.IADD R5, R9, 0x1, R5 ;  /* 0x0000000109057824 */ /* 0x000fe400078e0205 */
[----:B------:R-:W-:Y:S01]  /*0cf0*/  IMAD.MOV.U32 R9, RZ, RZ, -0x1 ;  /* 0xffffffffff097424 */ /* 0x000fe200078e00ff */
[----:B------:R-:W-:-:S03]  /*0d00*/  ISETP.NE.AND.EX P0, PT, R25, RZ, PT, P0 ;  /* 0x000000ff1900720c */ /* 0x000fc60003f05300 */
[----:B------:R-:W0:Y:S01]  /*0d10*/  LDC R15, c[0x0][0x600] ;  /* 0x00018000ff0f7b82 */ /* 0x000e220000000800 */
[-CC-:B-1----:R-:W-:Y:S02]  /*0d20*/  SHF.R.U64 R13, R8, R6.reuse, R5.reuse ;  /* 0x00000006080d7219 */ /* 0x182fe40000001205 */
[----:B------:R-:W-:-:S05]  /*0d30*/  SHF.R.U32.HI R0, RZ, R6, R5 ;  /* 0x00000006ff007219 */ /* 0x000fca0000011605 */
[----:B------:R-:W1:Y:S01]  /*0d40*/  LDC R14, c[0x0][0x648] ;  /* 0x00019200ff0e7b82 */ /* 0x000e620000000800 */
[-CC-:B--2---:R-:W-:Y:S02]  /*0d50*/  SHF.R.U64 R27, R13, R11.reuse, R0.reuse ;  /* 0x0000000b0d1b7219 */ /* 0x184fe40000001200 */
[----:B------:R-:W-:-:S05]  /*0d60*/  SHF.R.U32.HI R5, RZ, R11, R0 ;  /* 0x0000000bff057219 */ /* 0x000fca0000011600 */
[----:B------:R-:W2:Y:S01]  /*0d70*/  LDC R20, c[0x0][0x638] ;  /* 0x00018e00ff147b82 */ /* 0x000ea20000000800 */
[-CC-:B---3--:R-:W-:Y:S02]  /*0d80*/  SHF.R.U64 R26, R27, R12.reuse, R5.reuse ;  /* 0x0000000c1b1a7219 */ /* 0x188fe40000001205 */
[-C--:B------:R-:W-:Y:S02]  /*0d90*/  SHF.L.U32 R0, R9, R12.reuse, RZ ;  /* 0x0000000c09007219 */ /* 0x080fe400000006ff */
[----:B------:R-:W-:Y:S01]  /*0da0*/  SHF.R.U32.HI R5, RZ, R12, R5 ;  /* 0x0000000cff057219 */ /* 0x000fe20000011605 */
[----:B------:R-:W-:Y:S01]  /*0db0*/  IMAD.MOV.U32 R4, RZ, RZ, R26 ;  /* 0x000000ffff047224 */ /* 0x000fe200078e001a */
[----:B------:R-:W-:Y:S01]  /*0dc0*/  LOP3.LUT R10, RZ, R0, RZ, 0x33, !PT ;  /* 0x00000000ff0a7212 */ /* 0x000fe200078e33ff */
[----:B------:R-:W3:Y:S01]  /*0dd0*/  LDC R23, c[0x0][0x610] ;  /* 0x00018400ff177b82 */ /* 0x000ee20000000800 */
[----:B------:R-:W-:Y:S05]  /*0de0*/  @!P0 BRA `(.L_x_11) ;  /* 0x0000000000288947 */ /* 0x000fea0003800000 */
[----:B------:R-:W4:Y:S02]  /*0df0*/  LDC R9, c[0x0][0x64c] ;  /* 0x00019300ff097b82 */ /* 0x000f240000000800 */
[----:B----4-:R-:W-:-:S05]  /*0e00*/  IADD3 R9, P0, R26, R9, RZ ;  /* 0x000000091a097210 */ /* 0x010fca0007f1e0ff */
        /* <DEDUP_REMOVED lines=8> */
.L_x_11:
[----:B-1----:R-:W-:Y:S01]  /*0e90*/  SHF.R.U64 R4, R4, R14, R5 ;  /* 0x0000000e04047219 */ /* 0x002fe20000001205 */
[----:B0-----:R-:W-:Y:S01]  /*0ea0*/  VIADD R6, R15, 0xffffffff ;  /* 0xffffffff0f067836 */ /* 0x001fe20000000000 */
[----:B------:R-:W-:Y:S02]  /*0eb0*/  SHF.L.U32 R0, R21, R12, RZ ;  /* 0x0000000c15007219 */ /* 0x000fe400000006ff */
[----:B------:R-:W-:Y:S01]  /*0ec0*/  LOP3.LUT R5, R27, R10, RZ, 0xc0, !PT ;  /* 0x0000000a1b057212 */ /* 0x000fe200078ec0ff */
[----:B------:R-:W-:Y:S01]  /*0ed0*/  IMAD.MOV R7, RZ, RZ, -R4 ;  /* 0x000000ffff077224 */ /* 0x000fe200078e0a04 */
[----:B------:R-:W-:Y:S02]  /*0ee0*/  SEL R3, R3, R28, !P1 ;  /* 0x0000001c03037207 */ /* 0x000fe40004800000 */
[----:B------:R-:W-:Y:S01]  /*0ef0*/  LOP3.LUT R6, R13, R6, RZ, 0xc0, !PT ;  /* 0x000000060d067212 */ /* 0x000fe200078ec0ff */
[----:B------:R-:W-:Y:S02]  /*0f00*/  IMAD R4, R0, R4, R5 ;  /* 0x0000000400047224 */ /* 0x000fe400078e0205 */
[----:B--2---:R-:W-:-:S02]  /*0f10*/  IMAD R0, R7, R20, R26 ;  /* 0x0000001407007224 */ /* 0x004fc400078e021a */
[----:B---3--:R-:W-:Y:S02]  /*0f20*/  IMAD R3, R4, R23, R3 ;  /* 0x0000001704037224 */ /* 0x008fe400078e0203 */
[----:B------:R-:W-:Y:S02]  /*0f30*/  IMAD R92, R0, R15, R6 ;  /* 0x0000000f005c7224 */ /* 0x000fe400078e0206 */
[----:B------:R-:W-:-:S03]  /*0f40*/  IMAD.MOV.U32 R4, RZ, RZ, 0x1 ;  /* 0x00000001ff047424 */ /* 0x000fc600078e00ff */
[----:B------:R-:W-:Y:S02]  /*0f50*/  SEL R93, R92, R3, !P1 ;  /* 0x000000035c5d7207 */ /* 0x000fe40004800000 */
[----:B------:R-:W-:Y:S02]  /*0f60*/  PRMT R0, R4, 0x7610, R0 ;  /* 0x0000761004007816 */ /* 0x000fe40000000000 */
[----:B------:R-:W-:-:S07]  /*0f70*/  SEL R92, R3, R92, !P1 ;  /* 0x0000005c035c7207 */ /* 0x000fce0004800000 */
.L_x_9:
[----:B------:R-:W-:-:S08]  /*0f80*/  NOP ;  /* 0x0000000000007918 */ /* 0x000fd00000000000 */
[----:B------:R-:W0:Y:S02]  /*0f90*/  USETMAXREG.TRY_ALLOC.CTAPOOL UP0, 0xe8 ;  /* 0x000000e8000079c8 */ /* 0x000e240008000600 */
[----:B0-----:R-:W-:-:S13]  /*0fa0*/  PLOP3.LUT P0, PT, PT, PT, UP0, 0x80, 0x0 ;  /* 0x000000000000781c */ /* 0x001fda0003f0f008 */
[----:B------:R-:W-:Y:S05]  /*0fb0*/  @!P0 BRA `(.L_x_9) ;  /* 0xfffffffc00f08947 */ /* 0x000fea000383ffff */
[----:B------:R-:W-:Y:S01]  /*0fc0*/  ULDC.64 UR4, c[0x0][0x598] ;  /* 0x0001660000047ab9 */ /* 0x000fe20000000a00 */
[----:B------:R-:W-:Y:S01]  /*0fd0*/  ULDC.64 UR36, c[0x0][0x208] ;  /* 0x0000820000247ab9 */ /* 0x000fe20000000a00 */
[----:B------:R-:W-:-:S04]  /*0fe0*/  ISETP.NE.U32.AND P0, PT, RZ, UR4, PT ;  /* 0x00000004ff007c0c */ /* 0x000fc8000bf05070 */
[----:B------:R-:W-:-:S13]  /*0ff0*/  ISETP.NE.AND.EX P0, PT, RZ, UR5, PT, P0 ;  /* 0x00000005ff007c0c */ /* 0x000fda000bf05300 */
[----:B------:R-:W-:Y:S05]  /*1000*/  @!P0 BRA `(.L_x_12) ;  /* 0x00000000001c8947 */ /* 0x000fea0003800000 */
[----:B------:R-:W0:Y:S02]  /*1010*/  LDC.64 R4, c[0x0][0x598] ;  /* 0x00016600ff047b82 */ /* 0x000e240000000a00 */
[----:B0-----:R-:W2:Y:S02]  /*1020*/  LDG.E.64 R4, desc[UR36][R4.64] ;  /* 0x0000002404047981 */ /* 0x001ea4000c1e1b00 */
[----:B--2---:R-:W-:-:S04]  /*1030*/  ISETP.NE.U32.AND P0, PT, R4, RZ, PT ;  /* 0x000000ff0400720c */ /* 0x004fc80003f05070 */
[----:B------:R-:W-:-:S13]  /*1040*/  ISETP.NE.AND.EX P0, PT, R5, RZ, PT, P0 ;  /* 0x000000ff0500720c */ /* 0x000fda0003f05300 */
[----:B------:R-:W-:Y:S05]  /*1050*/  @!P0 BRA `(.L_x_12) ;  /* 0x0000000000088947 */ /* 0x000fea0003800000 */
[----:B------:R0:W5:Y:S01]  /*1060*/  LD.E R23, desc[UR36][R4.64] ;  /* 0x0000002404177980 */ /* 0x000162000c101900 */
[----:B------:R-:W-:Y:S05]  /*1070*/  BRA `(.L_x_13) ;  /* 0x0000000000247947 */ /* 0x000fea0003800000 */
.L_x_12:
[----:B------:R-:W-:Y:S02]  /*1080*/  ULDC.64 UR4, c[0x0][0x588] ;  /* 0x0001620000047ab9 */ /* 0x000fe40000000a00 */
[----:B------:R-:W-:-:S04]  /*1090*/  ISETP.NE.U32.AND P0, PT, RZ, UR4, PT ;  /* 0x00000004ff007c0c */ /* 0x000fc8000bf05070 */
[----:B------:R-:W-:-:S13]  /*10a0*/  ISETP.NE.AND.EX P0, PT, RZ, UR5, PT, P0 ;  /* 0x00000005ff007c0c */ /* 0x000fda000bf05300 */
[----:B------:R-:W-:Y:S05]  /*10b0*/  @!P0 BRA `(.L_x_14) ;  /* 0x00000000000c8947 */ /* 0x000fea0003800000 */
[----:B------:R-:W0:Y:S02]  /*10c0*/  LDC.64 R4, c[0x0][0x588] ;  /* 0x00016200ff047b82 */ /* 0x000e240000000a00 */
[----:B0-----:R1:W5:Y:S01]  /*10d0*/  LDG.E R23, desc[UR36][R4.64] ;  /* 0x0000002404177981 */ /* 0x001362000c1e1900 */
[----:B------:R-:W-:Y:S05]  /*10e0*/  BRA `(.L_x_13) ;  /* 0x0000000000087947 */ /* 0x000fea0003800000 */
.L_x_14:
[----:B------:R-:W-:Y:S02]  /*10f0*/  ULDC UR4, c[0x0][0x580] ;  /* 0x0001600000047ab9 */ /* 0x000fe40000000800 */
[----:B------:R-:W-:-:S07]  /*1100*/  IMAD.U32 R23, RZ, RZ, UR4 ;  /* 0x00000004ff177e24 */ /* 0x000fce000f8e00ff */
.L_x_13:
[----:B------:R-:W-:Y:S02]  /*1110*/  ULDC.64 UR4, c[0x0][0x5a0] ;  /* 0x0001680000047ab9 */ /* 0x000fe40000000a00 */
[----:B------:R-:W-:-:S04]  /*1120*/  ISETP.NE.U32.AND P0, PT, RZ, UR4, PT ;  /* 0x00000004ff007c0c */ /* 0x000fc8000bf05070 */
[----:B------:R-:W-:-:S13]  /*1130*/  ISETP.NE.AND.EX P0, PT, RZ, UR5, PT, P0 ;  /* 0x00000005ff007c0c */ /* 0x000fda000bf05300 */
[----:B------:R-:W-:Y:S05]  /*1140*/  @!P0 BRA `(.L_x_15) ;  /* 0x00000000001c8947 */ /* 0x000fea0003800000 */
[----:B01----:R-:W0:Y:S02]  /*1150*/  LDC.64 R4, c[0x0][0x5a0] ;  /* 0x00016800ff047b82 */ /* 0x003e240000000a00 */
[----:B0-----:R-:W2:Y:S02]  /*1160*/  LDG.E.64 R4, desc[UR36][R4.64] ;  /* 0x0000002404047981 */ /* 0x001ea4000c1e1b00 */
[----:B--2---:R-:W-:-:S04]  /*1170*/  ISETP.NE.U32.AND P0, PT, R4, RZ, PT ;  /* 0x000000ff0400720c */ /* 0x004fc80003f05070 */
[----:B------:R-:W-:-:S13]  /*1180*/  ISETP.NE.AND.EX P0, PT, R5, RZ, PT, P0 ;  /* 0x000000ff0500720c */ /* 0x000fda0003f05300 */
[----:B------:R-:W-:Y:S05]  /*1190*/  @!P0 BRA `(.L_x_15) ;  /* 0x0000000000088947 */ /* 0x000fea0003800000 */
[----:B------:R0:W5:Y:S01]  /*11a0*/  LD.E R88, desc[UR36][R4.64] ;  /* 0x0000002404587980 */ /* 0x000162000c101900 */
[----:B------:R-:W-:Y:S05]  /*11b0*/  BRA `(.L_x_16) ;  /* 0x0000000000247947 */ /* 0x000fea0003800000 */
.L_x_15:
[----:B------:R-:W-:Y:S02]  /*11c0*/  ULDC.64 UR4, c[0x0][0x590] ;  /* 0x0001640000047ab9 */ /* 0x000fe40000000a00 */
[----:B------:R-:W-:-:S04]  /*11d0*/  ISETP.NE.U32.AND P0, PT, RZ, UR4, PT ;  /* 0x00000004ff007c0c */ /* 0x000fc8000bf05070 */
[----:B------:R-:W-:-:S13]  /*11e0*/  ISETP.NE.AND.EX P0, PT, RZ, UR5, PT, P0 ;  /* 0x00000005ff007c0c */ /* 0x000fda000bf05300 */
[----:B------:R-:W-:Y:S05]  /*11f0*/  @!P0 BRA `(.L_x_17) ;  /* 0x00000000000c8947 */ /* 0x000fea0003800000 */
[----:B01----:R-:W0:Y:S02]  /*1200*/  LDC.64 R4, c[0x0][0x590] ;  /* 0x00016400ff047b82 */ /* 0x003e240000000a00 */
[----:B0-----:R1:W5:Y:S01]  /*1210*/  LDG.E R88, desc[UR36][R4.64] ;  /* 0x0000002404587981 */ /* 0x001362000c1e1900 */
[----:B------:R-:W-:Y:S05]  /*1220*/  BRA `(.L_x_16) ;  /* 0x0000000000087947 */ /* 0x000fea0003800000 */
.L_x_17:
[----:B------:R-:W-:Y:S02]  /*1230*/  ULDC UR4, c[0x0][0x584] ;  /* 0x0001610000047ab9 */ /* 0x000fe40000000800 */
[----:B------:R-:W-:-:S07]  /*1240*/  IMAD.U32 R88, RZ, RZ, UR4 ;  /* 0x00000004ff587e24 */ /* 0x000fce000f8e00ff */
.L_x_16:
[----:B------:R-:W-:-:S13]  /*1250*/  LOP3.LUT P0, RZ, R0, 0xff, RZ, 0xc0, !PT ;  /* 0x000000ff00ff7812 */ /* 0x000fda000780c0ff */
[----:B------:R-:W-:Y:S05]  /*1260*/  @!P0 EXIT ;  /* 0x000000000000894d */ /* 0x000fea0003800000 */
[----:B------:R-:W-:Y:S01]  /*1270*/  ULDC UR4, c[0x0][0x28c] ;  /* 0x0000a30000047ab9 */ /* 0x000fe20000000800 */
[----:B------:R-:W-:Y:S01]  /*1280*/  LOP3.LUT R91, R19, 0x1, RZ, 0xfc, !PT ;  /* 0x00000001135b7812 */ /* 0x000fe200078efcff */
[----:B------:R-:W-:Y:S01]  /*1290*/  UIADD3 UR4, UR4, 0x1f, URZ ;  /* 0x0000001f04047890 */ /* 0x000fe2000fffe03f */
[----:B------:R-:W-:Y:S01]  /*12a0*/  UMOV UR38, URZ ;  /* 0x0000003f00267c82 */ /* 0x000fe20008000000 */
[----:B------:R-:W-:Y:S02]  /*12b0*/  UMOV UR39, URZ ;  /* 0x0000003f00277c82 */ /* 0x000fe40008000000 */
[----:B------:R-:W-:-:S04]  /*12c0*/  USHF.R.S32.HI UR5, URZ, 0x1f, UR4 ;  /* 0x0000001f3f057899 */ /* 0x000fc80008011404 */
[----:B------:R-:W-:-:S04]  /*12d0*/  ULEA.HI UR5, UR5, UR4, URZ, 0x5 ;  /* 0x0000000405057291 */ /* 0x000fc8000f8f283f */
[----:B------:R-:W-:-:S12]  /*12e0*/  USHF.R.S32.HI UR40, URZ, 0x5, UR5 ;  /* 0x000000053f287899 */ /* 0x000fd80008011405 */
.L_x_165:
[----:B------:R-:W-:Y:S01]  /*12f0*/  LOP3.LUT R0, R18, 0x80, RZ, 0xc0, !PT ;  /* 0x0000008012007812 */ /* 0x000fe200078ec0ff */
[----:B--2---:R-:W2:Y:S01]  /*1300*/  S2UR UR7, SR_CgaCtaId ;  /* 0x00000000000779c3 */ /* 0x004ea20000008800 */
[----:B------:R-:W-:Y:S02]  /*1310*/  UMOV UR6, 0x400 ;  /* 0x0000040000067882 */ /* 0x000fe40000000000 */
[----:B------:R-:W-:-:S06]  /*1320*/  SHF.R.U32.HI R0, RZ, 0x7, R0 ;  /* 0x00000007ff007819 */ /* 0x000fcc0000011600 */
[----:B---3--:R-:W3:Y:S01]  /*1330*/  SHFL.IDX PT, R0, R0, RZ, 0x1f ;  /* 0x00001fff00007589 */ /* 0x008ee200000e0000 */
[----:B--2---:R-:W-:Y:S01]  /*1340*/  ULEA UR6, UR7, UR6, 0x18 ;  /* 0x0000000607067291 */ /* 0x004fe2000f8ec03f */
[----:B---3--:R-:W-:-:S13]  /*1350*/  R2UR UR4, R0 ;  /* 0x00000000000472ca */ /* 0x008fda00000e0000 */
[----:B------:R-:W-:-:S04]  /*1360*/  ULEA.HI UR5, UR4, UR4, URZ, 0x1 ;  /* 0x0000000404057291 */ /* 0x000fc8000f8f083f */
[----:B------:R-:W-:-:S04]  /*1370*/  ULOP3.LUT UR5, UR5, 0xffffe, URZ, 0xc0, !UPT ;  /* 0x000ffffe05057892 */ /* 0x000fc8000f8ec03f */
[----:B------:R-:W-:-:S03]  /*1380*/  UIADD3 UR5, UR4, -UR5, URZ ;  /* 0x8000000504057290 */ /* 0x000fc6000fffe03f */
[----:B------:R-:W-:Y:S01]  /*1390*/  ULDC UR4, c[0x0][0x28c] ;  /* 0x0000a30000047ab9 */ /* 0x000fe20000000800 */
[----:B------:R-:W-:Y:S01]  /*13a0*/  ULEA UR5, UR5, UR6, 0xc ;  /* 0x0000000605057291 */ /* 0x000fe2000f8e603f */
[----:B------:R-:W-:-:S03]  /*13b0*/  ISETP.LT.AND P0, PT, RZ, UR4, PT ;  /* 0x00000004ff007c0c */ /* 0x000fc6000bf01270 */
[----:B------:R-:W-:-:S04]  /*13c0*/  UIADD3 UR5, UR5, 0x200, URZ ;  /* 0x0000020005057890 */ /* 0x000fc8000fffe03f */
[----:B------:R-:W-:-:S04]  /*13d0*/  USHF.R.U32.HI UR5, URZ, 0x4, UR5 ;  /* 0x000000043f057899 */ /* 0x000fc80008011605 */
[----:B------:R-:W-:Y:S02]  /*13e0*/  ULOP3.LUT UR41, UR5, 0x3fff, URZ, 0xc0, !UPT ;  /* 0x00003fff05297892 */ /* 0x000fe4000f8ec03f */
[----:B-1--45:R-:W-:Y:S10]  /*13f0*/  @P0 BRA `(.L_x_18) ;  /* 0x0000000000400947 */ /* 0x032ff40003800000 */
[----:B------:R-:W-:Y:S01]  /*1400*/  MOV R0, 0x0 ;  /* 0x0000000000007802 */ /* 0x000fe20000000f00 */
[----:B------:R-:W-:Y:S01]  /*1410*/  ULDC.64 UR4, c[0x4][0x68] ;  /* 0x01001a0000047ab9 */ /* 0x000fe20000000a00 */
[----:B------:R-:W-:Y:S01]  /*1420*/  ULDC.64 UR6, c[0x4][0x8] ;  /* 0x0100020000067ab9 */ /* 0x000fe20000000a00 */
[----:B01----:R-:W-:Y:S01]  /*1430*/  IMAD.U32 R4, RZ, RZ, UR4 ;  /* 0x00000004ff047e24 */ /* 0x003fe2000f8e00ff */
[----:B------:R0:W1:Y:S01]  /*1440*/  LDC.64 R14, c[0x4][R0] ;  /* 0x01000000000e7b82 */ /* 0x0000620000000a00 */
[----:B------:R-:W-:Y:S01]  /*1450*/  IMAD.U32 R5, RZ, RZ, UR5 ;  /* 0x00000005ff057e24 */ /* 0x000fe2000f8e00ff */
[----:B------:R-:W-:Y:S01]  /*1460*/  ULDC.64 UR4, c[0x4][0x70] ;  /* 0x01001c0000047ab9 */ /* 0x000fe20000000a00 */
[----:B------:R-:W-:Y:S02]  /*1470*/  IMAD.U32 R10, RZ, RZ, UR6 ;  /* 0x00000006ff0a7e24 */ /* 0x000fe4000f8e00ff */
[----:B------:R-:W-:Y:S02]  /*1480*/  IMAD.U32 R6, RZ, RZ, UR4 ;  /* 0x00000004ff067e24 */ /* 0x000fe4000f8e00ff */
[----:B------:R-:W-:-:S02]  /*1490*/  IMAD.U32 R7, RZ, RZ, UR5 ;  /* 0x00000005ff077e24 */ /* 0x000fc4000f8e00ff */
[----:B------:R-:W-:Y:S02]  /*14a0*/  IMAD.U32 R11, RZ, RZ, UR7 ;  /* 0x00000007ff0b7e24 */ /* 0x000fe4000f8e00ff */
[----:B------:R-:W-:Y:S02]  /*14b0*/  IMAD.MOV.U32 R8, RZ, RZ, 0x1e1 ;  /* 0x000001e1ff087424 */ /* 0x000fe400078e00ff */
[----:B------:R-:W-:Y:S02]  /*14c0*/  IMAD.MOV.U32 R12, RZ, RZ, 0x1 ;  /* 0x00000001ff0c7424 */ /* 0x000fe400078e00ff */
[----:B0-----:R-:W-:-:S07]  /*14d0*/  IMAD.MOV.U32 R13, RZ, RZ, RZ ;  /* 0x000000ffff0d7224 */ /* 0x001fce00078e00ff */
[----:B------:R-:W-:-:S07]  /*14e0*/  LEPC R20, `(.L_x_18) ;  /* 0x000000001014794e */ /* 0x000fce0000000000 */
[----:B-1---5:R-:W-:Y:S05]  /*14f0*/  CALL.ABS.NOINC R14 ;  /* 0x000000000e007343 */ /* 0x022fea0003c00000 */
.L_x_18:
[----:B------:R-:W-:-:S13]  /*1500*/  ISETP.NE.AND P0, PT, R91, 0x3, PT ;  /* 0x000000035b00780c */ /* 0x000fda0003f05270 */
[----:B------:R-:W-:Y:S05]  /*1510*/  @!P0 BRA `(.L_x_19) ;  /* 0x0000000000048947 */ /* 0x000fea0003800000 */
[----:B------:R-:W-:Y:S01]  /*1520*/  BPT.TRAP 0x1 ;  /* 0x000000040000795c */ /* 0x000fe20000300000 */
.L_x_19:
[----:B------:R-:W2:Y:S01]  /*1530*/  S2UR UR5, SR_CgaCtaId ;  /* 0x00000000000579c3 */ /* 0x000ea20000008800 */
[----:B------:R-:W-:Y:S01]  /*1540*/  UMOV UR4, 0x400 ;  /* 0x0000040000047882 */ /* 0x000fe20000000000 */
[----:B------:R-:W-:Y:S02]  /*1550*/  IMAD.U32 R0, RZ, RZ, UR38 ;  /* 0x00000026ff007e24 */ /* 0x000fe4000f8e00ff */
[----:B------:R-:W-:-:S03]  /*1560*/  IMAD.U32 R3, RZ, RZ, UR39 ;  /* 0x00000027ff037e24 */ /* 0x000fc6000f8e00ff */
[----:B------:R-:W-:Y:S01]  /*1570*/  SHF.L.U32 R0, R0, 0x1f, RZ ;  /* 0x0000001f00007819 */ /* 0x000fe200000006ff */
[----:B--2---:R-:W-:-:S06]  /*1580*/  ULEA UR4, UR5, UR4, 0x18 ;  /* 0x0000000405047291 */ /* 0x004fcc000f8ec03f */
[----:B------:R-:W-:-:S04]  /*1590*/  IMAD.U32 R6, RZ, RZ, UR4 ;  /* 0x00000004ff067e24 */ /* 0x000fc8000f8e00ff */
[----:B------:R-:W-:-:S04]  /*15a0*/  IMAD R3, R3, 0x8, R6 ;  /* 0x0000000803037824 */ /* 0x000fc800078e0206 */
[----:B------:R2:W3:Y:S01]  /*15b0*/  SYNCS.PHASECHK.TRANS64.TRYWAIT P1, [R3+URZ], R0 ;  /* 0x00000000030075a7 */ /* 0x0004e2000802017f */
[----:B------:R-:W-:Y:S05]  /*15c0*/  @!P0 BRA `(.L_x_20) ;  /* 0x0000000000048947 */ /* 0x000fea0003800000 */
[----:B------:R-:W-:Y:S01]  /*15d0*/  BPT.TRAP 0x1 ;  /* 0x000000040000795c */ /* 0x000fe20000300000 */
.L_x_20:
[----:B---3--:R-:W-:Y:S05]  /*15e0*/  @P1 BRA `(.L_x_21) ;  /* 0x0000000000081947 */ /* 0x008fea0003800000 */
[----:B------:R-:W3:Y:S02]  /*15f0*/  SYNCS.PHASECHK.TRANS64.TRYWAIT P1, [R3+URZ], R0 ;  /* 0x00000000030075a7 */ /* 0x000ee4000802017f */
[----:B---3--:R-:W-:Y:S05]  /*1600*/  @!P1 BRA `(.L_x_22) ;  /* 0x0000006800ec9947 */ /* 0x008fea0003800000 */
.L_x_21:
[----:B------:R-:W-:-:S04]  /*1610*/  UISETP.LT.AND UP0, UPT, UR40, 0x1, UPT ;  /* 0x000000012800788c */ /* 0x000fc8000bf01270 */
[----:B------:R-:W-:-:S06]  /*1620*/  USEL UR4, UR40, 0x1, UP0 ;  /* 0x0000000128047887 */ /* 0x000fcc0008000000 */
[----:B--23--:R-:W-:Y:S01]  /*1630*/  IMAD.U32 R0, RZ, RZ, UR4 ;  /* 0x00000004ff007e24 */ /* 0x00cfe2000f8e00ff */
[----:B------:R-:W-:Y:S05]  /*1640*/  WARPSYNC.ALL ;  /* 0x0000000000007948 */ /* 0x000fea0003800000 */
[----:B------:R-:W-:-:S04]  /*1650*/  IADD3 R0, -R0, UR40, RZ ;  /* 0x0000002800007c10 */ /* 0x000fc8000fffe1ff */
[----:B------:R-:W-:Y:S02]  /*1660*/  ISETP.GE.AND P1, PT, R0, 0x1, PT ;  /* 0x000000010000780c */ /* 0x000fe40003f26270 */
[----:B------:R-:W-:Y:S01]  /*1670*/  R2UR UR4, R6 ;  /* 0x00000000060472ca */ /* 0x000fe200000e0000 */
[----:B------:R-:W-:Y:S01]  /*1680*/  ULOP3.LUT UR41, UR41, 0x10000, URZ, 0xfc, !UPT ;  /* 0x0001000029297892 */ /* 0x000fe2000f8efc3f */
[----:B------:R-:W-:Y:S01]  /*1690*/  WARPGROUP.ARRIVE ;  /* 0x00000000000079c5 */ /* 0x000fe20000000000 */
[----:B------:R-:W-:Y:S01]  /*16a0*/  UMOV UR5, 0x80000020 ;  /* 0x8000002000057882 */ /* 0x000fe20000000000 */
[----:B------:R-:W-:-:S09]  /*16b0*/  UMOV UR7, 0x80000020 ;  /* 0x8000002000077882 */ /* 0x000fd20000000000 */
[----:B------:R-:W-:-:S04]  /*16c0*/  UIADD3 UR4, UR4, 0x1c200, URZ ;  /* 0x0001c20004047890 */ /* 0x000fc8000fffe03f */
[----:B------:R-:W-:-:S04]  /*16d0*/  USHF.R.U32.HI UR4, URZ, 0x4, UR4 ;  /* 0x000000043f047899 */ /* 0x000fc80008011604 */
[----:B------:R-:W-:-:S04]  /*16e0*/  ULOP3.LUT UR4, UR4, 0x3fff, URZ, 0xc0, !UPT ;  /* 0x00003fff04047892 */ /* 0x000fc8000f8ec03f */
[----:B------:R-:W-:Y:S02]  /*16f0*/  ULOP3.LUT UR9, UR4, 0x10000, URZ, 0xfc, !UPT ;  /* 0x0001000004097892 */ /* 0x000fe4000f8efc3f */
[----:B------:R-:W-:Y:S02]  /*1700*/  ULEA UR4, UR39, UR41, 0x9 ;  /* 0x0000002927047291 */ /* 0x000fe4000f8e483f */
[----:B------:R-:W-:-:S09]  /*1710*/  ULEA UR6, UR39, UR9, 0x9 ;  /* 0x0000000927067291 */ /* 0x000fd2000f8e483f */
[----:B------:R-:W-:Y:S01]  /*1720*/  HGMMA.64x128x16.F32.BF16 R24, gdesc[UR4], RZ, !UPT, gsb0 ;  /* 0x01e00000041879f0 */ /* 0x000fe2000c0018ff */
[----:B------:R-:W-:Y:S02]  /*1730*/  UIADD3 UR4, UR4, 0x2, URZ ;  /* 0x0000000204047890 */ /* 0x000fe4000fffe03f */
[----:B------:R-:W-:Y:S01]  /*1740*/  UIADD3 UR6, UR6, 0x2, URZ ;  /* 0x0000000206067890 */ /* 0x000fe2000fffe03f */
[----:B------:R-:W-:Y:S01]  /*1750*/  UMOV UR5, 0x80000020 ;  /* 0x8000002000057882 */ /* 0x000fe20000000000 */
[----:B------:R-:W-:Y:S01]  /*1760*/  UMOV UR7, 0x80000020 ;  /* 0x8000002000077882 */ /* 0x000fe20000000000 */
[----:B------:R-:W-:Y:S02]  /*1770*/  WARPGROUP.DEPBAR.LE gsb0, 0x0 ;  /* 0x00008000000079c5 */ /* 0x000fe40000010000 */
[----:B------:R-:W-:-:S06]  /*1780*/  WARPGROUP.ARRIVE ;  /* 0x00000000000079c5 */ /* 0x000fcc0000000000 */
[----:B------:R-:W-:Y:S03]  /*1790*/  HGMMA.64x128x16.F32.BF16 R24, gdesc[UR4], R24, gsb0 ;  /* 0x01e00000041879f0 */ /* 0x000fe60008001818 */
[----:B------:R-:W-:Y:S02]  /*17a0*/  WARPGROUP.DEPBAR.LE gsb0, 0x0 ;  /* 0x00008000000079c5 */ /* 0x000fe40000010000 */
[----:B------:R-:W-:Y:S05]  /*17b0*/  @!P1 BRA `(.L_x_23) ;  /* 0x0000000000e49947 */ /* 0x000fea0003800000 */
[----:B------:R-:W-:Y:S02]  /*17c0*/  UIADD3 UR4, UR39, 0x1, URZ ;  /* 0x0000000127047890 */ /* 0x000fe4000fffe03f */
[----:B------:R-:W-:Y:S02]  /*17d0*/  IMAD.U32 R3, RZ, RZ, UR39 ;  /* 0x00000027ff037e24 */ /* 0x000fe4000f8e00ff */
[----:B------:R-:W-:-:S04]  /*17e0*/  UISETP.NE.AND UP0, UPT, UR4, 0xe, UPT ;  /* 0x0000000e0400788c */ /* 0x000fc8000bf05270 */
[----:B------:R-:W-:Y:S02]  /*17f0*/  USEL UR5, URZ, 0x1, UP0 ;  /* 0x000000013f057887 */ /* 0x000fe40008000000 */
[----:B------:R-:W-:Y:S02]  /*1800*/  USEL UR8, UR4, URZ, UP0 ;  /* 0x0000003f04087287 */ /* 0x000fe40008000000 */
[----:B------:R-:W-:-:S06]  /*1810*/  ULOP3.LUT UR5, UR38, UR5, URZ, 0x3c, !UPT ;  /* 0x0000000526057292 */ /* 0x000fcc000f8e3c3f */
[----:B------:R-:W-:-:S07]  /*1820*/  IMAD.U32 R7, RZ, RZ, UR5 ;  /* 0x00000005ff077e24 */ /* 0x000fce000f8e00ff */
.L_x_30:
[----:B------:R-:W-:Y:S05]  /*1830*/  @!P0 BRA `(.L_x_24) ;  /* 0x0000000000048947 */ /* 0x000fea0003800000 */
[----:B------:R-:W-:Y:S01]  /*1840*/  BPT.TRAP 0x1 ;  /* 0x000000040000795c */ /* 0x000fe20000300000 */
.L_x_24:
[----:B------:R-:W2:Y:S01]  /*1850*/  S2UR UR5, SR_CgaCtaId ;  /* 0x00000000000579c3 */ /* 0x000ea20000008800 */
[----:B------:R-:W-:Y:S01]  /*1860*/  UMOV UR4, 0x400 ;  /* 0x0000040000047882 */ /* 0x000fe20000000000 */
[----:B01----:R-:W-:Y:S01]  /*1870*/  IMAD.U32 R5, RZ, RZ, UR8 ;  /* 0x00000008ff057e24 */ /* 0x003fe2000f8e00ff */
[----:B------:R-:W-:Y:S01]  /*1880*/  SHF.L.U32 R4, R7, 0x1f, RZ ;  /* 0x0000001f07047819 */ /* 0x000fe200000006ff */
[----:B--2---:R-:W-:-:S06]  /*1890*/  ULEA UR4, UR5, UR4, 0x18 ;  /* 0x0000000405047291 */ /* 0x004fcc000f8ec03f */
[----:B------:R-:W-:-:S04]  /*18a0*/  IMAD.U32 R6, RZ, RZ, UR4 ;  /* 0x00000004ff067e24 */ /* 0x000fc8000f8e00ff */
[----:B------:R-:W-:-:S04]  /*18b0*/  IMAD R5, R5, 0x8, R6 ;  /* 0x0000000805057824 */ /* 0x000fc800078e0206 */
[----:B------:R0:W1:Y:S01]  /*18c0*/  SYNCS.PHASECHK.TRANS64.TRYWAIT P1, [R5+URZ], R4 ;  /* 0x00000004050075a7 */ /* 0x000062000802017f */
[----:B------:R-:W-:Y:S05]  /*18d0*/  @!P0 BRA `(.L_x_25) ;  /* 0x0000000000048947 */ /* 0x000fea0003800000 */
[----:B------:R-:W-:Y:S01]  /*18e0*/  BPT.TRAP 0x1 ;  /* 0x000000040000795c */ /* 0x000fe20000300000 */
.L_x_25:
[----:B-1----:R-:W-:Y:S05]  /*18f0*/  @P1 BRA `(.L_x_26) ;  /* 0x0000000000081947 */ /* 0x002fea0003800000 */
[----:B------:R-:W1:Y:S02]  /*1900*/  SYNCS.PHASECHK.TRANS64.TRYWAIT P1, [R5+URZ], R4 ;  /* 0x00000004050075a7 */ /* 0x000e64000802017f */
[----:B-1----:R-:W-:Y:S05]  /*1910*/  @!P1 BRA `(.L_x_27) ;  /* 0x00000068003c9947 */ /* 0x002fea0003800000 */
.L_x_26:
[----:B------:R-:W-:Y:S01]  /*1920*/  ULEA UR4, UR8, UR41, 0x9 ;  /* 0x0000002908047291 */ /* 0x000fe2000f8e483f */
[----:B------:R-:W-:Y:S01]  /*1930*/  WARPGROUP.ARRIVE ;  /* 0x00000000000079c5 */ /* 0x000fe20000000000 */
[----:B------:R-:W-:Y:S01]  /*1940*/  ULEA UR6, UR8, UR9, 0x9 ;  /* 0x0000000908067291 */ /* 0x000fe2000f8e483f */
[----:B------:R-:W-:Y:S01]  /*1950*/  UMOV UR5, 0x80000020 ;  /* 0x8000002000057882 */ /* 0x000fe20000000000 */
[----:B------:R-:W-:-:S07]  /*1960*/  UMOV UR7, 0x80000020 ;  /* 0x8000002000077882 */ /* 0x000fce0000000000 */
[----:B------:R-:W-:Y:S01]  /*1970*/  HGMMA.64x128x16.F32.BF16 R24, gdesc[UR4], R24, gsb0 ;  /* 0x01e00000041879f0 */ /* 0x000fe20008001818 */
        /* <DEDUP_REMOVED lines=9> */
[----:B------:R-:W-:Y:S01]  /*1a10*/  BPT.TRAP 0x1 ;  /* 0x000000040000795c */ /* 0x000fe20000300000 */
.L_x_28:
[----:B------:R-:W-:-:S13]  /*1a20*/  ISETP.NE.AND P1, PT, R90, RZ, PT ;  /* 0x000000ff5a00720c */ /* 0x000fda0003f25270 */
[----:B01----:R-:W-:-:S04]  /*1a30*/  @P1 IMAD R4, R3, 0x8, R6 ;  /* 0x0000000803041824 */ /* 0x003fc800078e0206 */
[----:B------:R-:W-:-:S05]  /*1a40*/  @P1 VIADD R5, R4, 0x70 ;  /* 0x0000007004051836 */ /* 0x000fca0000000000 */
[----:B------:R-:W-:-:S04]  /*1a50*/  @P1 PRMT R5, R22, 0x654, R5 ;  /* 0x0000065416051816 */ /* 0x000fc80000000005 */
[----:B------:R0:W-:Y:S01]  /*1a60*/  @P1 SYNCS.ARRIVE.TRANS64.RED.A1T0 RZ, [R5+URZ], RZ ;  /* 0x000000ff05ff19a7 */ /* 0x0001e2000810043f */
[----:B------:R-:W-:-:S13]  /*1a70*/  ISETP.GT.U32.AND P1, PT, R19, 0x1, PT ;  /* 0x000000011300780c */ /* 0x000fda0003f24070 */
[----:B0-----:R-:W-:Y:S05]  /*1a80*/  @P1 BRA `(.L_x_29) ;  /* 0x0000000000041947 */ /* 0x001fea0003800000 */
[----:B------:R-:W-:Y:S01]  /*1a90*/  BPT.TRAP 0x1 ;  /* 0x000000040000795c */ /* 0x000fe20000300000 */
.L_x_29:
[----:B------:R-:W-:Y:S01]  /*1aa0*/  UIADD3 UR8, UR8, 0x1, URZ ;  /* 0x0000000108087890 */ /* 0x000fe2000fffe03f */
[C---:B------:R-:W-:Y:S01]  /*1ab0*/  ISETP.GT.AND P2, PT, R0.reuse, 0x1, PT ;  /* 0x000000010000780c */ /* 0x040fe20003f44270 */
[----:B------:R-:W-:Y:S02]  /*1ac0*/  VIADD R3, R3, 0x1 ;  /* 0x0000000103037836 */ /* 0x000fe40000000000 */
[----:B------:R-:W-:Y:S01]  /*1ad0*/  UISETP.NE.AND UP0, UPT, UR8, 0xe, UPT ;  /* 0x0000000e0800788c */ /* 0x000fe2000bf05270 */
[----:B------:R-:W-:Y:S02]  /*1ae0*/  VIADD R0, R0, 0xffffffff ;  /* 0xffffffff00007836 */ /* 0x000fe40000000000 */
[C---:B------:R-:W-:Y:S01]  /*1af0*/  ISETP.NE.AND P1, PT, R3.reuse, 0xe, PT ;  /* 0x0000000e0300780c */ /* 0x040fe20003f25270 */
[----:B------:R-:W-:Y:S02]  /*1b00*/  USEL UR4, URZ, 0x1, UP0 ;  /* 0x000000013f047887 */ /* 0x000fe40008000000 */
[----:B------:R-:W-:Y:S01]  /*1b10*/  USEL UR8, UR8, URZ, UP0 ;  /* 0x0000003f08087287 */ /* 0x000fe20008000000 */
[----:B------:R-:W-:-:S03]  /*1b20*/  SEL R3, R3, RZ, P1 ;  /* 0x000000ff03037207 */ /* 0x000fc60000800000 */
[----:B------:R-:W-:Y:S01]  /*1b30*/  LOP3.LUT R7, R7, UR4, RZ, 0x3c, !PT ;  /* 0x0000000407077c12 */ /* 0x000fe2000f8e3cff */
[----:B------:R-:W-:Y:S07]  /*1b40*/  @P2 BRA `(.L_x_30) ;  /* 0xfffffffc00382947 */ /* 0x000fee000383ffff */
.L_x_23:
[----:B------:R-:W2:Y:S02]  /*1b50*/  LDC R0, c[0x0][0x28c] ;  /* 0x0000a300ff007b82 */ /* 0x000ea40000000800 */
[----:B--2---:R-:W-:-:S13]  /*1b60*/  ISETP.GE.AND P1, PT, R0, 0x1, PT ;  /* 0x000000010000780c */ /* 0x004fda0003f26270 */
[----:B------:R-:W-:Y:S05]  /*1b70*/  @!P1 BRA `(.L_x_31) ;  /* 0x0000000000549947 */ /* 0x000fea0003800000 */
[----:B------:R-:W-:Y:S05]  /*1b80*/  @!P0 BRA `(.L_x_32) ;  /* 0x0000000000048947 */ /* 0x000fea0003800000 */
[----:B------:R-:W-:Y:S01]  /*1b90*/  BPT.TRAP 0x1 ;  /* 0x000000040000795c */ /* 0x000fe20000300000 */
.L_x_32:
[----:B------:R-:W-:Y:S01]  /*1ba0*/  ISETP.NE.AND P1, PT, R90, RZ, PT ;  /* 0x000000ff5a00720c */ /* 0x000fe20003f25270 */
[----:B------:R-:W-:Y:S01]  /*1bb0*/  BSSY B0, `(.L_x_33) ;  /* 0x000000f000007945 */ /* 0x000fe20003800000 */
[----:B------:R-:W-:-:S11]  /*1bc0*/  ISETP.GT.U32.AND P0, PT, R19, 0x1, PT ;  /* 0x000000011300780c */ /* 0x000fd60003f04070 */
[----:B------:R-:W-:Y:S05]  /*1bd0*/  @!P1 BRA `(.L_x_34) ;  /* 0x0000000000309947 */ /* 0x000fea0003800000 */
[----:B------:R-:W-:-:S04]  /*1be0*/  UISETP.LT.AND UP0, UPT, UR40, 0x1, UPT ;  /* 0x000000012800788c */ /* 0x000fc8000bf01270 */
[----:B------:R-:W-:-:S04]  /*1bf0*/  USEL UR6, UR40, 0x1, UP0 ;  /* 0x0000000128067887 */ /* 0x000fc80008000000 */
[----:B------:R-:W-:-:S04]  /*1c00*/  UIADD3 UR6, UR39, UR40, -UR6 ;  /* 0x0000002827067290 */ /* 0x000fc8000fffe806 */
[----:B------:R-:W-:-:S04]  /*1c10*/  USHF.R.U32.HI UR4, URZ, 0x1, UR6 ;  /* 0x000000013f047899 */ /* 0x000fc80008011606 */
[----:B------:R-:W-:-:S04]  /*1c20*/  UIMAD.WIDE.U32 UR4, UR4, -0x6db6db6d, URZ ;  /* 0x92492493040478a5 */ /* 0x000fc8000f8e003f */
[----:B------:R-:W-:-:S04]  /*1c30*/  USHF.R.U32.HI UR4, URZ, 0x2, UR5 ;  /* 0x000000023f047899 */ /* 0x000fc80008011605 */
[----:B------:R-:W-:-:S06]  /*1c40*/  UIMAD UR6, UR4, -0xe, UR6 ;  /* 0xfffffff2040678a4 */ /* 0x000fcc000f8e0206 */
[----:B------:R-:W-:-:S04]  /*1c50*/  IMAD.U32 R3, RZ, RZ, UR6 ;  /* 0x00000006ff037e24 */ /* 0x000fc8000f8e00ff */
[----:B------:R-:W-:-:S04]  /*1c60*/  IMAD R0, R3, 0x8, R6 ;  /* 0x0000000803007824 */ /* 0x000fc800078e0206 */
[----:B------:R-:W-:-:S05]  /*1c70*/  VIADD R3, R0, 0x70 ;  /* 0x0000007000037836 */ /* 0x000fca0000000000 */
[----:B------:R-:W-:-:S04]  /*1c80*/  PRMT R3, R22, 0x654, R3 ;  /* 0x0000065416037816 */ /* 0x000fc80000000003 */
[----:B------:R2:W-:Y:S03]  /*1c90*/  SYNCS.ARRIVE.TRANS64.RED.A1T0 RZ, [R3+URZ], RZ ;  /* 0x000000ff03ff79a7 */ /* 0x0005e6000810043f */
.L_x_34:
[----:B------:R-:W-:Y:S05]  /*1ca0*/  BSYNC B0 ;  /* 0x0000000000007941 */ /* 0x000fea0003800000 */
.L_x_33:
[----:B------:R-:W-:Y:S05]  /*1cb0*/  @P0 BRA `(.L_x_31) ;  /* 0x0000000000040947 */ /* 0x000fea0003800000 */
[----:B------:R-:W-:Y:S01]  /*1cc0*/  BPT.TRAP 0x1 ;  /* 0x000000040000795c */ /* 0x000fe20000300000 */
.L_x_31:
[----:B------:R-:W3:Y:S01]  /*1cd0*/  LDC R6, c[0x0][0x288] ;  /* 0x0000a200ff067b82 */ /* 0x000ee20000000800 */
[--C-:B------:R-:W-:Y:S01]  /*1ce0*/  SHF.R.U32.HI R0, RZ, 0x2, R18.reuse ;  /* 0x00000002ff007819 */ /* 0x100fe20000011612 */
[----:B------:R-:W-:Y:S01]  /*1cf0*/  IMAD.SHL.U32 R93, R93, 0x80, RZ ;  /* 0x000000805d5d7824 */ /* 0x000fe200078e00ff */
[----:B01----:R-:W-:Y:S01]  /*1d00*/  SHF.R.U32.HI R5, RZ, 0x7, R18 ;  /* 0x00000007ff057819 */ /* 0x003fe20000011612 */
[----:B------:R-:W-:Y:S01]  /*1d10*/  UIADD3 UR39, UR40, UR39, URZ ;  /* 0x0000002728277290 */ /* 0x000fe2000fffe03f */
[----:B--2---:R-:W-:Y:S01]  /*1d20*/  LOP3.LUT R3, R0, 0x7, RZ, 0xc0, !PT ;  /* 0x0000000700037812 */ /* 0x004fe200078ec0ff */
[----:B------:R-:W-:Y:S01]  /*1d30*/  ULDC UR7, c[0x0][0x284] ;  /* 0x0000a10000077ab9 */ /* 0x000fe20000000800 */
[----:B------:R-:W-:Y:S01]  /*1d40*/  LOP3.LUT R0, R5, 0x1, RZ, 0xc0, !PT ;  /* 0x0000000105007812 */ /* 0x000fe200078ec0ff */
[----:B------:R-:W-:Y:S01]  /*1d50*/  UISETP.GT.U32.AND UP0, UPT, UR39, 0xd, UPT ;  /* 0x0000000d2700788c */ /* 0x000fe2000bf04070 */
[C---:B------:R-:W-:Y:S01]  /*1d60*/  LOP3.LUT R4, R18.reuse, 0x60, RZ, 0xc0, !PT ;  /* 0x0000006012047812 */ /* 0x040fe200078ec0ff */
[----:B------:R-:W-:Y:S01]  /*1d70*/  USHF.R.U32.HI UR4, URZ, 0x1, UR39 ;  /* 0x000000013f047899 */ /* 0x000fe20008011627 */
[----:B------:R-:W-:Y:S01]  /*1d80*/  LOP3.LUT R5, R18, 0x3, RZ, 0xc0, !PT ;  /* 0x0000000312057812 */ /* 0x000fe200078ec0ff */
[----:B------:R-:W-:Y:S01]  /*1d90*/  IMAD.SHL.U32 R8, R0, 0x40, RZ ;  /* 0x0000004000087824 */ /* 0x000fe200078e00ff */
[----:B------:R-:W-:Y:S01]  /*1da0*/  SHF.R.U32.HI R4, RZ, 0x1, R4 ;  /* 0x00000001ff047819 */ /* 0x000fe20000011604 */
[----:B------:R-:W-:Y:S01]  /*1db0*/  UISETP.LT.U32.AND UP0, UPT, UR40, 0xe, UP0 ;  /* 0x0000000e2800788c */ /* 0x000fe20008701070 */
[----:B------:R-:W-:Y:S01]  /*1dc0*/  SHF.R.S32.HI R15, RZ, 0x1f, R89 ;  /* 0x0000001fff0f7819 */ /* 0x000fe20000011459 */
[----:B------:R-:W-:Y:S01]  /*1dd0*/  UISETP.GE.U32.AND UP1, UPT, UR40, 0xe, UPT ;  /* 0x0000000e2800788c */ /* 0x000fe2000bf26070 */
[--C-:B------:R-:W-:Y:S01]  /*1de0*/  IADD3 R7, RZ, -R4, -R3.reuse ;  /* 0x80000004ff077210 */ /* 0x100fe20007ffe803 */
[----:B------:R-:W-:Y:S01]  /*1df0*/  ULDC.64 UR8, c[0x0][0x5d0] ;  /* 0x0001740000087ab9 */ /* 0x000fe20000000a00 */
[----:B------:R-:W-:Y:S01]  /*1e00*/  LOP3.LUT R3, R8, 0x40, R3, 0xe2, !PT ;  /* 0x0000004008037812 */ /* 0x000fe200078ee203 */
[----:B------:R-:W-:Y:S01]  /*1e10*/  IMAD.SHL.U32 R8, R18, 0x2, RZ ;  /* 0x0000000212087824 */ /* 0x000fe200078e00ff */
[----:B------:R-:W-:Y:S01]  /*1e20*/  UIMAD.WIDE.U32 UR4, UR4, -0x6db6db6d, URZ ;  /* 0x92492493040478a5 */ /* 0x000fe2000f8e003f */
[C---:B------:R-:W-:Y:S01]  /*1e30*/  IMAD.WIDE R10, R92.reuse, 0x80, RZ ;  /* 0x000000805c0a7825 */ /* 0x040fe200078e02ff */
[----:B------:R-:W-:Y:S01]  /*1e40*/  USEL UR6, URZ, 0x1, !UP0 ;  /* 0x000000013f067887 */ /* 0x000fe2000c000000 */
[----:B---3--:R-:W-:Y:S01]  /*1e50*/  ISETP.GE.AND P0, PT, R93, R6, PT ;  /* 0x000000065d00720c */ /* 0x008fe20003f06270 */
[----:B------:R-:W-:Y:S01]  /*1e60*/  USHF.R.U32.HI UR4, URZ, 0x2, UR5 ;  /* 0x000000023f047899 */ /* 0x000fe20008011605 */
[----:B------:R-:W-:Y:S01]  /*1e70*/  IMAD R12, R5, -0x2, R6 ;  /* 0xfffffffe050c7824 */ /* 0x000fe200078e0206 */
[----:B------:R-:W-:Y:S01]  /*1e80*/  LOP3.LUT R8, R93, 0x6, R8, 0xf8, !PT ;  /* 0x000000065d087812 */ /* 0x000fe200078ef808 */
[----:B------:R-:W-:Y:S01]  /*1e90*/  IMAD.SHL.U32 R5, R92, 0x80, RZ ;  /* 0x000000805c057824 */ /* 0x000fe200078e00ff */
[----:B------:R-:W-:Y:S01]  /*1ea0*/  ULOP3.LUT UR38, UR38, UR6, URZ, 0x3c, !UPT ;  /* 0x0000000626267292 */ /* 0x000fe2000f8e3c3f */
[----:B------:R-:W-:Y:S01]  /*1eb0*/  IMAD R6, R15, UR8, RZ ;  /* 0x000000080f067c24 */ /* 0x000fe2000f8e02ff */
[----:B------:R-:W-:Y:S01]  /*1ec0*/  SHF.R.S32.HI R9, RZ, 0x1f, R8 ;  /* 0x0000001fff097819 */ /* 0x000fe20000011408 */
[----:B------:R-:W-:Y:S01]  /*1ed0*/  IMAD R0, R0, -0x40, R7 ;  /* 0xffffffc000007824 */ /* 0x000fe200078e0207 */
[----:B------:R-:W-:Y:S01]  /*1ee0*/  ISETP.GE.OR P0, PT, R5, UR7, P0 ;  /* 0x0000000705007c0c */ /* 0x000fe20008706670 */
[C---:B------:R-:W-:Y:S01]  /*1ef0*/  IMAD R13, R89.reuse, UR9, R6 ;  /* 0x00000009590d7c24 */ /* 0x040fe2000f8e0206 */
[----:B------:R-:W-:Y:S01]  /*1f00*/  LOP3.LUT R107, R10, R3, R4, 0xfe, !PT ;  /* 0x000000030a6b7212 */ /* 0x000fe200078efe04 */
[----:B------:R-:W-:Y:S01]  /*1f10*/  IMAD.WIDE.U32 R6, R89, UR8, R8 ;  /* 0x0000000859067c25 */ /* 0x000fe2000f8e0008 */
[----:B------:R-:W-:Y:S01]  /*1f20*/  UIMAD UR39, UR4, -0xe, UR39 ;  /* 0xfffffff2042778a4 */ /* 0x000fe2000f8e0227 */
[----:B------:R-:W-:Y:S01]  /*1f30*/  IADD3 R3, -R5, UR7, R0 ;  /* 0x0000000705037c10 */ /* 0x000fe2000fffe100 */
[----:B------:R-:W-:Y:S01]  /*1f40*/  @UP1 ULOP3.LUT UR38, UR38, 0x1, UR4, 0x78, !UPT ;  /* 0x0000000126261892 */ /* 0x000fe2000f8e7804 */
[----:B------:R-:W-:-:S02]  /*1f50*/  IMAD.IADD R7, R7, 0x1, R13 ;  /* 0x0000000107077824 */ /* 0x000fc400078e020d */
[----:B------:R-:W-:Y:S02]  /*1f60*/  IMAD.IADD R4, R12, 0x1, -R93 ;  /* 0x000000010c047824 */ /* 0x000fe400078e0a5d */
[----:B------:R-:W-:Y:S02]  /*1f70*/  IMAD.MOV.U32 R0, RZ, RZ, -0x1 ;  /* 0xffffffffff007424 */ /* 0x000fe400078e00ff */
[----:B------:R-:W-:Y:S05]  /*1f80*/  @P0 BRA `(.L_x_35) ;  /* 0x00000040000c0947 */ /* 0x000fea0003800000 */
[----:B------:R-:W0:Y:S01]  /*1f90*/  LDC.64 R100, c[0x0][0x5c8] ;  /* 0x00017200ff647b82 */ /* 0x000e220000000a00 */
[----:B-----5:R-:W-:Y:S01]  /*1fa0*/  FSETP.NEU.AND P1, PT, R88, RZ, PT ;  /* 0x000000ff5800720b */ /* 0x020fe20003f2d000 */
[----:B------:R-:W-:Y:S01]  /*1fb0*/  BSSY B0, `(.L_x_35) ;  /* 0x0000400000007945 */ /* 0x000fe20003800000 */
[----:B------:R-:W-:-:S04]  /*1fc0*/  ISETP.GT.AND P0, PT, R4, RZ, PT ;  /* 0x000000ff0400720c */ /* 0x000fc80003f04270 */
[----:B------:R-:W-:Y:S01]  /*1fd0*/  ISETP.GT.AND P3, PT, R3, RZ, P0 ;  /* 0x000000ff0300720c */ /* 0x000fe20000764270 */
[-C--:B0-----:R-:W-:Y:S02]  /*1fe0*/  IMAD R12, R11, R100.reuse, RZ ;  /* 0x000000640b0c7224 */ /* 0x081fe400078e02ff */
[----:B------:R-:W-:-:S04]  /*1ff0*/  IMAD.WIDE.U32 R92, R107, R100, R6 ;  /* 0x000000646b5c7225 */ /* 0x000fc800078e0006 */
[----:B------:R-:W-:-:S04]  /*2000*/  IMAD R5, R107, R101, R12 ;  /* 0x000000656b057224 */ /* 0x000fc800078e020c */
[----:B------:R-:W-:Y:S01]  /*2010*/  IMAD.IADD R109, R93, 0x1, R5 ;  /* 0x000000015d6d7824 */ /* 0x000fe200078e0205 */
[----:B------:R-:W-:Y:S06]  /*2020*/  @!P1 BRA `(.L_x_36) ;  /* 0x0000002c00289947 */ /* 0x000fec0003800000 */
[----:B------:R-:W0:Y:S01]  /*2030*/  LDC.64 R96, c[0x0][0x5b8] ;  /* 0x00016e00ff607b82 */ /* 0x000e220000000a00 */
[----:B------:R-:W-:-:S07]  /*2040*/  ULDC.64 UR4, c[0x0][0x5c0] ;  /* 0x0001700000047ab9 */ /* 0x000fce0000000a00 */
[----:B------:R-:W1:Y:S08]  /*2050*/  LDC.64 R102, c[0x0][0x5b0] ;  /* 0x00016c00ff667b82 */ /* 0x000e700000000a00 */
[----:B------:R-:W2:Y:S01]  /*2060*/  LDC.64 R104, c[0x0][0x5a8] ;  /* 0x00016a00ff687b82 */ /* 0x000ea20000000a00 */
[-C--:B0-----:R-:W-:Y:S02]  /*2070*/  IMAD R6, R15, R96.reuse, RZ ;  /* 0x000000600f067224 */ /* 0x081fe400078e02ff */
[----:B------:R-:W-:-:S04]  /*2080*/  IMAD.WIDE.U32 R94, R89, R96, R8 ;  /* 0x00000060595e7225 */ /* 0x000fc800078e0008 */
[----:B------:R-:W-:Y:S02]  /*2090*/  IMAD R97, R89, R97, R6 ;  /* 0x0000006159617224 */ /* 0x000fe400078e0206 */
[-C--:B-1----:R-:W-:Y:S02]  /*20a0*/  IMAD R10, R11, R102.reuse, RZ ;  /* 0x000000660b0a7224 */ /* 0x082fe400078e02ff */
[----:B------:R-:W-:Y:S02]  /*20b0*/  IMAD.IADD R13, R95, 0x1, R97 ;  /* 0x000000015f0d7824 */ /* 0x000fe400078e0261 */
[----:B------:R-:W-:Y:S02]  /*20c0*/  IMAD.MOV.U32 R12, RZ, RZ, R94 ;  /* 0x000000ffff0c7224 */ /* 0x000fe400078e005e */
[C---:B------:R-:W-:Y:S02]  /*20d0*/  IMAD R99, R107.reuse, R103, R10 ;  /* 0x000000676b637224 */ /* 0x040fe400078e020a */
[----:B------:R-:W-:-:S04]  /*20e0*/  IMAD.WIDE.U32 R6, R107, R102, R12 ;  /* 0x000000666b067225 */ /* 0x000fc800078e000c */
[----:B------:R-:W-:Y:S01]  /*20f0*/  IMAD.IADD R5, R7, 0x1, R99 ;  /* 0x0000000107057824 */ /* 0x000fe200078e0263 */
[----:B--2---:R-:W-:-:S04]  /*2100*/  LEA R14, P1, R6, R104, 0x1 ;  /* 0x00000068060e7211 */ /* 0x004fc800078208ff */
[----:B------:R-:W-:-:S05]  /*2110*/  LEA.HI.X R15, R6, R105, R5, 0x1, P1 ;  /* 0x00000069060f7211 */ /* 0x000fca00008f0c05 */
[----:B------:R0:W2:Y:S01]  /*2120*/  @P3 LDG.E.LTC128B.U16 R5, desc[UR36][R14.64] ;  /* 0x000000240e053981 */ /* 0x0000a2000c1e1520 */
[----:B------:R-:W-:Y:S01]  /*2130*/  LEA R10, P1, R92, UR4, 0x1 ;  /* 0x000000045c0a7c11 */ /* 0x000fe2000f8208ff */
[----:B------:R-:W-:Y:S01]  /*2140*/  IMAD.WIDE.U32 R6, R107, R102, R8 ;  /* 0x000000666b067225 */ /* 0x000fe200078e0008 */
[----:B------:R-:W-:Y:S03]  /*2150*/  BSSY B1, `(.L_x_37) ;  /* 0x0000012000017945 */ /* 0x000fe60003800000 */
[----:B------:R-:W-:Y:S02]  /*2160*/  IMAD.IADD R7, R99, 0x1, R7 ;  /* 0x0000000163077824 */ /* 0x000fe400078e0207 */
[----:B------:R-:W-:Y:S01]  /*2170*/  IMAD.WIDE.U32 R20, R89, R96, R6 ;  /* 0x0000006059147225 */ /* 0x000fe200078e0006 */
[----:B0-----:R-:W-:-:S03]  /*2180*/  SHF.L.U64.HI R15, R102, 0x3, R103 ;  /* 0x00000003660f7819 */ /* 0x001fc60000010267 */
[----:B------:R-:W-:Y:S01]  /*2190*/  IMAD.IADD R7, R97, 0x1, R21 ;  /* 0x0000000161077824 */ /* 0x000fe200078e0215 */
[----:B------:R-:W-:Y:S01]  /*21a0*/  LEA R6, P4, R20, R104, 0x1 ;  /* 0x0000006814067211 */ /* 0x000fe200078808ff */
[----:B------:R-:W-:-:S03]  /*21b0*/  IMAD.SHL.U32 R14, R102, 0x8, RZ ;  /* 0x00000008660e7824 */ /* 0x000fc600078e00ff */
[----:B------:R-:W-:Y:S01]  /*21c0*/  LEA.HI.X R7, R20, R105, R7, 0x1, P4 ;  /* 0x0000006914077211 */ /* 0x000fe200020f0c07 */
[----:B--2---:R-:W-:-:S04]  /*21d0*/  IMAD.U32 R11, R5, 0x10000, RZ ;  /* 0x00010000050b7824 */ /* 0x004fc800078e00ff */
[----:B------:R-:W-:-:S04]  /*21e0*/  FMUL R11, R11, R88 ;  /* 0x000000580b0b7220 */ /* 0x000fc80000400000 */
[----:B------:R-:W-:Y:S01]  /*21f0*/  FFMA R24, R24, R23, R11 ;  /* 0x0000001718187223 */ /* 0x000fe2000000000b */
[----:B------:R-:W-:Y:S02]  /*2200*/  LEA.HI.X R11, R92, UR5, R109, 0x1, P1 ;  /* 0x000000055c0b7c11 */ /* 0x000fe400088f0c6d */
[----:B------:R-:W-:Y:S02]  /*2210*/  ISETP.GT.AND P1, PT, R4, 0x1, PT ;  /* 0x000000010400780c */ /* 0x000fe40003f24270 */
[----:B------:R-:W-:Y:S02]  /*2220*/  F2FP.BF16.F32.PACK_AB R24, RZ, R24 ;  /* 0x00000018ff18723e */ /* 0x000fe400000010ff */
[----:B------:R-:W-:-:S03]  /*2230*/  ISETP.GT.AND P2, PT, R3, RZ, P1 ;  /* 0x000000ff0300720c */ /* 0x000fc60000f44270 */
[----:B------:R0:W-:Y:S10]  /*2240*/  @P3 STG.E.U16 desc[UR36][R10.64], R24 ;  /* 0x000000180a003986 */ /* 0x0001f4000c101524 */
[----:B------:R-:W-:Y:S05]  /*2250*/  @!P2 BRA `(.L_x_38) ;  /* 0x000000000004a947 */ /* 0x000fea0003800000 */
[----:B------:R1:W5:Y:S02]  /*2260*/  LDG.E.LTC128B.U16 R5, desc[UR36][R6.64+0x2] ;  /* 0x0000022406057981 */ /* 0x000364000c1e1520 */
.L_x_38:
[----:B------:R-:W-:Y:S05]  /*2270*/  BSYNC B1 ;  /* 0x0000000000017941 */ /* 0x000fea0003800000 */
.L_x_37:
[----:B-----5:R-:W-:Y:S01]  /*2280*/  IMAD.U32 R93, R5, 0x10000, RZ ;  /* 0x00010000055d7824 */ /* 0x020fe200078e00ff */
[----:B------:R-:W-:Y:S01]  /*2290*/  ISETP.GT.AND P0, PT, R3, 0x8, P0 ;  /* 0x000000080300780c */ /* 0x000fe20000704270 */
[----:B------:R-:W-:Y:S01]  /*22a0*/  IMAD.WIDE.U32 R20, R107, R102, R14 ;  /* 0x000000666b147225 */ /* 0x000fe200078e000e */
[----:B0-----:R-:W-:-:S03]  /*22b0*/  PRMT R24, R5, 0x7610, R24 ;  /* 0x0000761005187816 */ /* 0x001fc60000000018 */
[----:B------:R-:W-:Y:S01]  /*22c0*/  FMUL R12, R93, R88 ;  /* 0x000000585d0c7220 */ /* 0x000fe20000400000 */
[----:B------:R-:W-:Y:S01]  /*22d0*/  IMAD.IADD R99, R99, 0x1, R21 ;  /* 0x0000000163637824 */ /* 0x000fe200078e0215 */
[----:B------:R-:W-:Y:S02]  /*22e0*/  IADD3 R94, P3, R94, R20, RZ ;  /* 0x000000145e5e7210 */ /* 0x000fe40007f7e0ff */
[----:B------:R-:W-:-:S03]  /*22f0*/  FFMA R12, R25, R23, R12 ;  /* 0x00000017190c7223 */ /* 0x000fc6000000000c */
[----:B------:R-:W-:Y:S02]  /*2300*/  IMAD.X R13, R99, 0x1, R13, P3 ;  /* 0x00000001630d7824 */ /* 0x000fe400018e060d */
[----:B------:R-:W-:Y:S02]  /*2310*/  F2FP.BF16.F32.PACK_AB R12, RZ, R12 ;  /* 0x0000000cff0c723e */ /* 0x000fe400000010ff */
[----:B------:R-:W-:Y:S02]  /*2320*/  LEA R14, P3, R94, R104, 0x1 ;  /* 0x000000685e0e7211 */ /* 0x000fe400078608ff */
[----:B------:R-:W-:Y:S02]  /*2330*/  PRMT R21, R12, 0x7610, R21 ;  /* 0x000076100c157816 */ /* 0x000fe40000000015 */
[----:B------:R-:W-:-:S03]  /*2340*/  LEA.HI.X R15, R94, R105, R13, 0x1, P3 ;  /* 0x000000695e0f7211 */ /* 0x000fc600018f0c0d */
[----:B------:R0:W-:Y:S04]  /*2350*/  @P2 STG.E.U16 desc[UR36][R10.64+0x2], R21 ;  /* 0x000002150a002986 */ /* 0x0001e8000c101524 */
[----:B------:R-:W2:Y:S01]  /*2360*/  @P0 LDG.E.LTC128B.U16 R24, desc[UR36][R14.64] ;  /* 0x000000240e180981 */ /* 0x000ea2000c1e1520 */
[----:B------:R-:W-:Y:S01]  /*2370*/  IADD3 R20, P2, R8, R20, RZ ;  /* 0x0000001408147210 */ /* 0x000fe20007f5e0ff */
[----:B------:R-:W-:Y:S01]  /*2380*/  BSSY B1, `(.L_x_39) ;  /* 0x0000011000017945 */ /* 0x000fe20003800000 */
[C---:B------:R-:W-:Y:S02]  /*2390*/  SHF.L.U64.HI R13, R100.reuse, 0x4, R101 ;  /* 0x00000004640d7819 */ /* 0x040fe40000010265 */
[----:B------:R-:W-:Y:S01]  /*23a0*/  ISETP.GT.AND P1, PT, R3, 0x8, P1 ;  /* 0x000000080300780c */ /* 0x000fe20000f24270 */
[----:B0-----:R-:W-:Y:S01]  /*23b0*/  IMAD.X R21, R9, 0x1, R99, P2 ;  /* 0x0000000109157824 */ /* 0x001fe200010e0663 */
[----:B------:R-:W-:Y:S01]  /*23c0*/  LEA R12, P2, R100, R10, 0x4 ;  /* 0x0000000a640c7211 */ /* 0x000fe200078420ff */
[----:B------:R-:W-:-:S04]  /*23d0*/  IMAD.WIDE.U32 R20, R89, R96, R20 ;  /* 0x0000006059147225 */ /* 0x000fc800078e0014 */
[----:B------:R-:W-:Y:S01]  /*23e0*/  IMAD.X R13, R13, 0x1, R11, P2 ;  /* 0x000000010d0d7824 */ /* 0x000fe200010e060b */
[----:B------:R-:W-:Y:S01]  /*23f0*/  LEA R8, P3, R20, R104, 0x1 ;  /* 0x0000006814087211 */ /* 0x000fe200078608ff */
[----:B------:R-:W-:-:S05]  /*2400*/  IMAD.IADD R9, R97, 0x1, R21 ;  /* 0x0000000161097824 */ /* 0x000fca00078e0215 */
[----:B------:R-:W-:Y:S01]  /*2410*/  LEA.HI.X R9, R20, R105, R9, 0x1, P3 ;  /* 0x0000006914097211 */ /* 0x000fe200018f0c09 */
[----:B--2---:R-:W-:-:S04]  /*2420*/  IMAD.U32 R5, R24, 0x10000, RZ ;  /* 0x0001000018057824 */ /* 0x004fc800078e00ff */
[----:B------:R-:W-:-:S04]  /*2430*/  FMUL R5, R5, R88 ;  /* 0x0000005805057220 */ /* 0x000fc80000400000 */
[----:B------:R-:W-:-:S05]  /*2440*/  FFMA R5, R26, R23, R5 ;  /* 0x000000171a057223 */ /* 0x000fca0000000005 */
[----:B------:R-:W-:-:S05]  /*2450*/  F2FP.BF16.F32.PACK_AB R5, RZ, R5 ;  /* 0x00000005ff05723e */ /* 0x000fca00000010ff */
[----:B------:R0:W-:Y:S01]  /*2460*/  @P0 STG.E.U16 desc[UR36][R12.64], R5 ;  /* 0x000000050c000986 */ /* 0x0001e2000c101524 */
[----:B------:R-:W-:Y:S05]  /*2470*/  @!P1 BRA `(.L_x_40) ;  /* 0x0000000000049947 */ /* 0x000fea0003800000 */
[----:B------:R2:W5:Y:S02]  /*2480*/  LDG.E.LTC128B.U16 R24, desc[UR36][R8.64+0x2] ;  /* 0x0000022408187981 */ /* 0x000564000c1e1520 */
.L_x_40:
[----:B------:R-:W-:Y:S05]  /*2490*/  BSYNC B1 ;  /* 0x0000000000017941 */ /* 0x000fea0003800000 */
.L_x_39:
[----:B0----5:R-:W-:Y:S01]  /*24a0*/  IMAD.U32 R5, R24, 0x10000, RZ ;  /* 0x0001000018057824 */ /* 0x021fe200078e00ff */
[----:B------:R-:W-:Y:S01]  /*24b0*/  ISETP.GT.AND P0, PT, R4, 0x8, PT ;  /* 0x000000080400780c */ /* 0x000fe20003f04270 */
[----:B------:R-:W-:Y:S02]  /*24c0*/  BSSY B1, `(.L_x_41) ;  /* 0x0000008000017945 */ /* 0x000fe40003800000 */
[----:B------:R-:W-:Y:S01]  /*24d0*/  FMUL R14, R5, R88 ;  /* 0x00000058050e7220 */ /* 0x000fe20000400000 */
[----:B------:R-:W-:-:S03]  /*24e0*/  ISETP.GT.AND P2, PT, R3, RZ, P0 ;  /* 0x000000ff0300720c */ /* 0x000fc60000744270 */
[----:B------:R-:W-:-:S05]  /*24f0*/  FFMA R14, R27, R23, R14 ;  /* 0x000000171b0e7223 */ /* 0x000fca000000000e */
[----:B------:R-:W-:-:S05]  /*2500*/  F2FP.BF16.F32.PACK_AB R14, RZ, R14 ;  /* 0x0000000eff0e723e */ /* 0x000fca00000010ff */
[----:B------:R0:W-:Y:S01]  /*2510*/  @P1 STG.E.U16 desc[UR36][R12.64+0x2], R14 ;  /* 0x0000020e0c001986 */ /* 0x0001e2000c101524 */
[----:B------:R-:W-:Y:S05]  /*2520*/  @!P2 BRA `(.L_x_42) ;  /* 0x000000000004a947 */ /* 0x000fea0003800000 */
[----:B------:R3:W5:Y:S02]  /*2530*/  LDG.E.LTC128B.U16 R24, desc[UR36][R6.64+0x10] ;  /* 0x0000102406187981 */ /* 0x000764000c1e1520 */
.L_x_42:
[----:B------:R-:W-:Y:S05]  /*2540*/  BSYNC B1 ;  /* 0x0000000000017941 */ /* 0x000fea0003800000 */
.L_x_41:
[----:B-----5:R-:W-:Y:S01]  /*2550*/  IMAD.U32 R5, R24, 0x10000, RZ ;  /* 0x0001000018057824 */ /* 0x020fe200078e00ff */
        /* <DEDUP_REMOVED lines=9> */
.L_x_44:
[----:B------:R-:W-:Y:S05]  /*25f0*/  BSYNC B1 ;  /* 0x0000000000017941 */ /* 0x000fea0003800000 */
.L_x_43:
[----:B----45:R-:W-:Y:S01]  /*2600*/  IMAD.U32 R5, R24, 0x10000, RZ ;  /* 0x0001000018057824 */ /* 0x030fe200078e00ff */
[----:B------:R-:W-:Y:S01]  /*2610*/  ISETP.GT.AND P0, PT, R3, 0x8, P0 ;  /* 0x000000080300780c */ /* 0x000fe20000704270 */
[----:B------:R-:W-:Y:S02]  /*2620*/  BSSY B1, `(.L_x_45) ;  /* 0x0000007000017945 */ /* 0x000fe40003800000 */
[----:B0-----:R-:W-:-:S04]  /*2630*/  FMUL R14, R5, R88 ;  /* 0x00000058050e7220 */ /* 0x001fc80000400000 */
[----:B------:R-:W-:-:S05]  /*2640*/  FFMA R14, R29, R23, R14 ;  /* 0x000000171d0e7223 */ /* 0x000fca000000000e */
[----:B------:R-:W-:-:S05]  /*2650*/  F2FP.BF16.F32.PACK_AB R14, RZ, R14 ;  /* 0x0000000eff0e723e */ /* 0x000fca00000010ff */
[----:B------:R0:W-:Y:S01]  /*2660*/  @P3 STG.E.U16 desc[UR36][R10.64+0x12], R14 ;  /* 0x0000120e0a003986 */ /* 0x0001e2000c101524 */
[----:B------:R-:W-:Y:S05]  /*2670*/  @!P0 BRA `(.L_x_46) ;  /* 0x0000000000048947 */ /* 0x000fea0003800000 */
[----:B------:R4:W5:Y:S02]  /*2680*/  LDG.E.LTC128B.U16 R24, desc[UR36][R8.64+0x10] ;  /* 0x0000102408187981 */ /* 0x000964000c1e1520 */
.L_x_46:
[----:B------:R-:W-:Y:S05]  /*2690*/  BSYNC B1 ;  /* 0x0000000000017941 */ /* 0x000fea0003800000 */
.L_x_45:
[----:B-----5:R-:W-:Y:S01]  /*26a0*/  IMAD.U32 R5, R24, 0x10000, RZ ;  /* 0x0001000018057824 */ /* 0x020fe200078e00ff */
[----:B------:R-:W-:Y:S01]  /*26b0*/  ISETP.GT.AND P1, PT, R3, 0x8, P1 ;  /* 0x000000080300780c */ /* 0x000fe20000f24270 */
[----:B------:R-:W-:Y:S02]  /*26c0*/  BSSY B1, `(.L_x_47) ;  /* 0x0000007000017945 */ /* 0x000fe40003800000 */
[----:B------:R-:W-:-:S04]  /*26d0*/  FMUL R5, R5, R88 ;  /* 0x0000005805057220 */ /* 0x000fc80000400000 */
[----:B------:R-:W-:-:S05]  /*26e0*/  FFMA R5, R30, R23, R5 ;  /* 0x000000171e057223 */ /* 0x000fca0000000005 */
[----:B------:R-:W-:-:S05]  /*26f0*/  F2FP.BF16.F32.PACK_AB R5, RZ, R5 ;  /* 0x00000005ff05723e */ /* 0x000fca00000010ff */
[----:B------:R0:W-:Y:S01]  /*2700*/  @P0 STG.E.U16 desc[UR36][R12.64+0x10], R5 ;  /* 0x000010050c000986 */ /* 0x0001e2000c101524 */
[----:B------:R-:W-:Y:S05]  /*2710*/  @!P1 BRA `(.L_x_48) ;  /* 0x0000000000049947 */ /* 0x000fea0003800000 */
[----:B------:R0:W5:Y:S02]  /*2720*/  LDG.E.LTC128B.U16 R24, desc[UR36][R8.64+0x12] ;  /* 0x0000122408187981 */ /* 0x000164000c1e1520 */
.L_x_48:
[----:B------:R-:W-:Y:S05]  /*2730*/  BSYNC B1 ;  /* 0x0000000000017941 */ /* 0x000fea0003800000 */
.L_x_47:
        /* <DEDUP_REMOVED lines=10> */
.L_x_50:
[----:B------:R-:W-:Y:S05]  /*27e0*/  BSYNC B1 ;  /* 0x0000000000017941 */ /* 0x000fea0003800000 */
.L_x_49:
        /* <DEDUP_REMOVED lines=10> */
.L_x_52:
[----:B------:R-:W-:Y:S05]  /*2890*/  BSYNC B1 ;  /* 0x0000000000017941 */ /* 0x000fea0003800000 */
.L_x_51:
[----:B0----5:R-:W-:Y:S01]  /*28a0*/  IMAD.U32 R5, R24, 0x10000, RZ ;  /* 0x0001000018057824 */ /* 0x021fe200078e00ff */
        /* <DEDUP_REMOVED lines=8> */
.L_x_54:
[----:B------:R-:W-:Y:S05]  /*2930*/  BSYNC B1 ;  /* 0x0000000000017941 */ /* 0x000fea0003800000 */
.L_x_53:
        /* <DEDUP_REMOVED lines=9> */
.L_x_56:
[----:B------:R-:W-:Y:S05]  /*29d0*/  BSYNC B1 ;  /* 0x0000000000017941 */ /* 0x000fea0003800000 */
.L_x_55:
        /* <DEDUP_REMOVED lines=10> */
.L_x_58:
[----:B------:R-:W-:Y:S05]  /*2a80*/  BSYNC B1 ;  /* 0x0000000000017941 */ /* 0x000fea0003800000 */
.L_x_57:
        /* <DEDUP_REMOVED lines=10> */
.L_x_60:
[----:B------:R-:W-:Y:S05]  /*2b30*/  BSYNC B1 ;  /* 0x0000000000017941 */ /* 0x000fea0003800000 */
.L_x_59:
        /* <DEDUP_REMOVED lines=9> */
.L_x_62:
[----:B------:R-:W-:Y:S05]  /*2bd0*/  BSYNC B1 ;  /* 0x0000000000017941 */ /* 0x000fea0003800000 */
.L_x_61:
        /* <DEDUP_REMOVED lines=9> */
.L_x_64:
[----:B------:R-:W-:Y:S05]  /*2c70*/  BSYNC B1 ;  /* 0x0000000000017941 */ /* 0x000fea0003800000 */
.L_x_63:
        /* <DEDUP_REMOVED lines=10> */
.L_x_66:
[----:B------:R-:W-:Y:S05]  /*2d20*/  BSYNC B1 ;  /* 0x0000000000017941 */ /* 0x000fea0003800000 */
.L_x_65:
        /* <DEDUP_REMOVED lines=10> */
.L_x_68:
[----:B------:R-:W-:Y:S05]  /*2dd0*/  BSYNC B1 ;  /* 0x0000000000017941 */ /* 0x000fea0003800000 */
.L_x_67:
        /* <DEDUP_REMOVED lines=9> */
.L_x_70:
[----:B------:R-:W-:Y:S05]  /*2e70*/  BSYNC B1 ;  /* 0x0000000000017941 */ /* 0x000fea0003800000 */
.L_x_69:
        /* <DEDUP_REMOVED lines=9> */
.L_x_72:
[----:B------:R-:W-:Y:S05]  /*2f10*/  BSYNC B1 ;  /* 0x0000000000017941 */ /* 0x000fea0003800000 */
.L_x_71:
        /* <DEDUP_REMOVED lines=10> */
.L_x_74:
[----:B------:R-:W-:Y:S05]  /*2fc0*/  BSYNC B1 ;  /* 0x0000000000017941 */ /* 0x000fea0003800000 */
.L_x_73:
        /* <DEDUP_REMOVED lines=10> */
.L_x_76:
[----:B------:R-:W-:Y:S05]  /*3070*/  BSYNC B1 ;  /* 0x0000000000017941 */ /* 0x000fea0003800000 */
.L_x_75:
        /* <DEDUP_REMOVED lines=9> */
.L_x_78:
[----:B------:R-:W-:Y:S05]  /*3110*/  BSYNC B1 ;  /* 0x0000000000017941 */ /* 0x000fea0003800000 */
.L_x_77:
        /* <DEDUP_REMOVED lines=9> */
.L_x_80:
[----:B------:R-:W-:Y:S05]  /*31b0*/  BSYNC B1 ;  /* 0x0000000000017941 */ /* 0x000fea0003800000 */
.L_x_79:
        /* <DEDUP_REMOVED lines=10> */
.L_x_82:
[----:B------:R-:W-:Y:S05]  /*3260*/  BSYNC B1 ;  /* 0x0000000000017941 */ /* 0x000fea0003800000 */
.L_x_81:
        /* <DEDUP_REMOVED lines=10> */
.L_x_84:
[----:B------:R-:W-:Y:S05]  /*3310*/  BSYNC B1 ;  /* 0x0000000000017941 */ /* 0x000fea0003800000 */
.L_x_83:
        /* <DEDUP_REMOVED lines=9> */
.L_x_86:
[----:B------:R-:W-:Y:S05]  /*33b0*/  BSYNC B1 ;  /* 0x0000000000017941 */ /* 0x000fea0003800000 */
.L_x_85:
        /* <DEDUP_REMOVED lines=9> */
.L_x_88:
[----:B------:R-:W-:Y:S05]  /*3450*/  BSYNC B1 ;  /* 0x0000000000017941 */ /* 0x000fea0003800000 */
.L_x_87:
        /* <DEDUP_REMOVED lines=10> */
.L_x_90:
[----:B------:R-:W-:Y:S05]  /*3500*/  BSYNC B1 ;  /* 0x0000000000017941 */ /* 0x000fea0003800000 */
.L_x_89:
        /* <DEDUP_REMOVED lines=10> */
.L_x_92:
[----:B------:R-:W-:Y:S05]  /*35b0*/  BSYNC B1 ;  /* 0x0000000000017941 */ /* 0x000fea0003800000 */
.L_x_91:
        /* <DEDUP_REMOVED lines=9> */
.L_x_94:
[----:B------:R-:W-:Y:S05]  /*3650*/  BSYNC B1 ;  /* 0x0000000000017941 */ /* 0x000fea0003800000 */
.L_x_93:
        /* <DEDUP_REMOVED lines=9> */
.L_x_96:
[----:B------:R-:W-:Y:S05]  /*36f0*/  BSYNC B1 ;  /* 0x0000000000017941 */ /* 0x000fea0003800000 */
.L_x_95:
        /* <DEDUP_REMOVED lines=10> */
.L_x_98:
[----:B------:R-:W-:Y:S05]  /*37a0*/  BSYNC B1 ;  /* 0x0000000000017941 */ /* 0x000fea0003800000 */
.L_x_97:
        /* <DEDUP_REMOVED lines=10> */
.L_x_100:
[----:B------:R-:W-:Y:S05]  /*3850*/  BSYNC B1 ;  /* 0x0000000000017941 */ /* 0x000fea0003800000 */
.L_x_99:
        /* <DEDUP_REMOVED lines=9> */
.L_x_102:
[----:B------:R-:W-:Y:S05]  /*38f0*/  BSYNC B1 ;  /* 0x0000000000017941 */ /* 0x000fea0003800000 */
.L_x_101:
        /* <DEDUP_REMOVED lines=9> */
.L_x_104:
[----:B------:R-:W-:Y:S05]  /*3990*/  BSYNC B1 ;  /* 0x0000000000017941 */ /* 0x000fea0003800000 */
.L_x_103:
        /* <DEDUP_REMOVED lines=10> */
.L_x_106:
[----:B------:R-:W-:Y:S05]  /*3a40*/  BSYNC B1 ;  /* 0x0000000000017941 */ /* 0x000fea0003800000 */
.L_x_105:
        /* <DEDUP_REMOVED lines=10> */
.L_x_108:
[----:B------:R-:W-:Y:S05]  /*3af0*/  BSYNC B1 ;  /* 0x0000000000017941 */ /* 0x000fea0003800000 */
.L_x_107:
        /* <DEDUP_REMOVED lines=9> */
.L_x_110:
[----:B------:R-:W-:Y:S05]  /*3b90*/  BSYNC B1 ;  /* 0x0000000000017941 */ /* 0x000fea0003800000 */
.L_x_109:
        /* <DEDUP_REMOVED lines=9> */
.L_x_112:
[----:B------:R-:W-:Y:S05]  /*3c30*/  BSYNC B1 ;  /* 0x0000000000017941 */ /* 0x000fea0003800000 */
.L_x_111:
        /* <DEDUP_REMOVED lines=10> */
.L_x_114:
[----:B------:R-:W-:Y:S05]  /*3ce0*/  BSYNC B1 ;  /* 0x0000000000017941 */ /* 0x000fea0003800000 */
.L_x_113:
        /* <DEDUP_REMOVED lines=10> */
.L_x_116:
[----:B------:R-:W-:Y:S05]  /*3d90*/  BSYNC B1 ;  /* 0x0000000000017941 */ /* 0x000fea0003800000 */
.L_x_115:
        /* <DEDUP_REMOVED lines=9> */
.L_x_118:
[----:B------:R-:W-:Y:S05]  /*3e30*/  BSYNC B1 ;  /* 0x0000000000017941 */ /* 0x000fea0003800000 */
.L_x_117:
        /* <DEDUP_REMOVED lines=9> */
.L_x_120:
[----:B------:R-:W-:Y:S05]  /*3ed0*/  BSYNC B1 ;  /* 0x0000000000017941 */ /* 0x000fea0003800000 */
.L_x_119:
        /* <DEDUP_REMOVED lines=10> */
.L_x_122:
[----:B------:R-:W-:Y:S05]  /*3f80*/  BSYNC B1 ;  /* 0x0000000000017941 */ /* 0x000fea0003800000 */
.L_x_121:
        /* <DEDUP_REMOVED lines=10> */
.L_x_124:
[----:B------:R-:W-:Y:S05]  /*4030*/  BSYNC B1 ;  /* 0x0000000000017941 */ /* 0x000fea0003800000 */
.L_x_123:
        /* <DEDUP_REMOVED lines=9> */
.L_x_126:
[----:B------:R-:W-:Y:S05]  /*40d0*/  BSYNC B1 ;  /* 0x0000000000017941 */ /* 0x000fea0003800000 */
.L_x_125:
        /* <DEDUP_REMOVED lines=9> */
.L_x_128:
[----:B------:R-:W-:Y:S05]  /*4170*/  BSYNC B1 ;  /* 0x0000000000017941 */ /* 0x000fea0003800000 */
.L_x_127:
        /* <DEDUP_REMOVED lines=10> */
.L_x_130:
[----:B------:R-:W-:Y:S05]  /*4220*/  BSYNC B1 ;  /* 0x0000000000017941 */ /* 0x000fea0003800000 */
.L_x_129:
        /* <DEDUP_REMOVED lines=10> */
.L_x_132:
[----:B------:R-:W-:Y:S05]  /*42d0*/  BSYNC B1 ;  /* 0x0000000000017941 */ /* 0x000fea0003800000 */
.L_x_131:
        /* <DEDUP_REMOVED lines=9> */
.L_x_134:
[----:B------:R-:W-:Y:S05]  /*4370*/  BSYNC B1 ;  /* 0x0000000000017941 */ /* 0x000fea0003800000 */
.L_x_133:
        /* <DEDUP_REMOVED lines=9> */
.L_x_136:
[----:B------:R-:W-:Y:S05]  /*4410*/  BSYNC B1 ;  /* 0x0000000000017941 */ /* 0x000fea0003800000 */
.L_x_135:
        /* <DEDUP_REMOVED lines=10> */
.L_x_138:
[----:B------:R-:W-:Y:S05]  /*44c0*/  BSYNC B1 ;  /* 0x0000000000017941 */ /* 0x000fea0003800000 */
.L_x_137:
        /* <DEDUP_REMOVED lines=10> */
.L_x_140:
[----:B------:R-:W-:Y:S05]  /*4570*/  BSYNC B1 ;  /* 0x0000000000017941 */ /* 0x000fea0003800000 */
.L_x_139:
        /* <DEDUP_REMOVED lines=9> */
.L_x_142:
[----:B------:R-:W-:Y:S05]  /*4610*/  BSYNC B1 ;  /* 0x0000000000017941 */ /* 0x000fea0003800000 */
.L_x_141:
        /* <DEDUP_REMOVED lines=9> */
.L_x_144:
[----:B------:R-:W-:Y:S05]  /*46b0*/  BSYNC B1 ;  /* 0x0000000000017941 */ /* 0x000fea0003800000 */
.L_x_143:
        /* <DEDUP_REMOVED lines=10> */
.L_x_146:
[----:B------:R-:W-:Y:S05]  /*4760*/  BSYNC B1 ;  /* 0x0000000000017941 */ /* 0x000fea0003800000 */
.L_x_145:
        /* <DEDUP_REMOVED lines=10> */
.L_x_148:
[----:B------:R-:W-:Y:S05]  /*4810*/  BSYNC B1 ;  /* 0x0000000000017941 */ /* 0x000fea0003800000 */
.L_x_147:
        /* <DEDUP_REMOVED lines=9> */
.L_x_150:
[----:B------:R-:W-:Y:S05]  /*48b0*/  BSYNC B1 ;  /* 0x0000000000017941 */ /* 0x000fea0003800000 */
.L_x_149:
        /* <DEDUP_REMOVED lines=9> */
.L_x_152:
[----:B------:R-:W-:Y:S05]  /*4950*/  BSYNC B1 ;  /* 0x0000000000017941 */ /* 0x000fea0003800000 */
.L_x_151:
        /* <DEDUP_REMOVED lines=10> */
.L_x_154:
[----:B------:R-:W-:Y:S05]  /*4a00*/  BSYNC B1 ;  /* 0x0000000000017941 */ /* 0x000fea0003800000 */
.L_x_153:
[----:B-----5:R-:W-:Y:S01]  /*4a10*/  IMAD.U32 R5, R24, 0x10000, RZ ;  /* 0x0001000018057824 */ /* 0x020fe200078e00ff */
[----:B------:R-:W-:Y:S01]  /*4a20*/  ISETP.GT.AND P1, PT, R4, 0x79, PT ;  /* 0x000000790400780c */ /* 0x000fe20003f24270 */
[----:B------:R-:W-:Y:S01]  /*4a30*/  @P2 IMAD.MOV.U32 R4, RZ, RZ, R10 ;  /* 0x000000ffff042224 */ /* 0x000fe200078e000a */
[----:B------:R-:W-:Y:S01]  /*4a40*/  BSSY B1, `(.L_x_155) ;  /* 0x000000a000017945 */ /* 0x000fe20003800000 */
[----:B------:R-:W-:Y:S01]  /*4a50*/  FMUL R5, R5, R88 ;  /* 0x0000005805057220 */ /* 0x000fe20000400000 */
[----:B------:R-:W-:-:S03]  /*4a60*/  ISETP.GT.AND P3, PT, R3, RZ, P1 ;  /* 0x000000ff0300720c */ /* 0x000fc60000f64270 */
[----:B------:R-:W-:-:S05]  /*4a70*/  FFMA R5, R84, R23, R5 ;  /* 0x0000001754057223 */ /* 0x000fca0000000005 */
[----:B------:R-:W-:-:S04]  /*4a80*/  F2FP.BF16.F32.PACK_AB R5, RZ, R5 ;  /* 0x00000005ff05723e */ /* 0x000fc800000010ff */
[----:B0-----:R-:W-:Y:S01]  /*4a90*/  PRMT R14, R5, 0x7610, R14 ;  /* 0x00007610050e7816 */ /* 0x001fe2000000000e */
[----:B------:R-:W-:-:S05]  /*4aa0*/  @P2 IMAD.MOV.U32 R5, RZ, RZ, R11 ;  /* 0x000000ffff052224 */ /* 0x000fca00078e000b */
[----:B------:R0:W-:Y:S01]  /*4ab0*/  @P2 STG.E.U16 desc[UR36][R4.64+0xf0], R14 ;  /* 0x0000f00e04002986 */ /* 0x0001e2000c101524 */
[----:B------:R-:W-:Y:S05]  /*4ac0*/  @!P3 BRA `(.L_x_156) ;  /* 0x000000000004b947 */ /* 0x000fea0003800000 */
[----:B------:R0:W5:Y:S02]  /*4ad0*/  LDG.E.LTC128B.U16 R24, desc[UR36][R6.64+0xf2] ;  /* 0x0000f22406187981 */ /* 0x000164000c1e1520 */
.L_x_156:
[----:B------:R-:W-:Y:S05]  /*4ae0*/  BSYNC B1 ;  /* 0x0000000000017941 */ /* 0x000fea0003800000 */
.L_x_155:
        /* <DEDUP_REMOVED lines=9> */
.L_x_158:
[----:B------:R-:W-:Y:S05]  /*4b80*/  BSYNC B1 ;  /* 0x0000000000017941 */ /* 0x000fea0003800000 */
.L_x_157:
[----:B-----5:R-:W-:Y:S01]  /*4b90*/  IMAD.U32 R5, R24, 0x10000, RZ ;  /* 0x0001000018057824 */ /* 0x020fe200078e00ff */
[----:B------:R-:W-:Y:S01]  /*4ba0*/  ISETP.GT.AND P1, PT, R3, 0x8, P1 ;  /* 0x000000080300780c */ /* 0x000fe20000f24270 */
[----:B0-----:R-:W-:Y:S01]  /*4bb0*/  @P0 IMAD.MOV.U32 R4, RZ, RZ, R12 ;  /* 0x000000ffff040224 */ /* 0x001fe200078e000c */
[----:B------:R-:W-:Y:S01]  /*4bc0*/  BSSY B1, `(.L_x_159) ;  /* 0x0000009000017945 */ /* 0x000fe20003800000 */
[----:B------:R-:W-:-:S04]  /*4bd0*/  FMUL R5, R5, R88 ;  /* 0x0000005805057220 */ /* 0x000fc80000400000 */
[----:B------:R-:W-:-:S05]  /*4be0*/  FFMA R5, R86, R23, R5 ;  /* 0x0000001756057223 */ /* 0x000fca0000000005 */
[----:B------:R-:W-:-:S04]  /*4bf0*/  F2FP.BF16.F32.PACK_AB R5, RZ, R5 ;  /* 0x00000005ff05723e */ /* 0x000fc800000010ff */
[----:B-1-3--:R-:W-:Y:S01]  /*4c00*/  PRMT R6, R5, 0x7610, R6 ;  /* 0x0000761005067816 */ /* 0x00afe20000000006 */
[----:B------:R-:W-:-:S05]  /*4c10*/  @P0 IMAD.MOV.U32 R5, RZ, RZ, R13 ;  /* 0x000000ffff050224 */ /* 0x000fca00078e000d */
[----:B------:R0:W-:Y:S01]  /*4c20*/  @P0 STG.E.U16 desc[UR36][R4.64+0xf0], R6 ;  /* 0x0000f00604000986 */ /* 0x0001e2000c101524 */
[----:B------:R-:W-:Y:S05]  /*4c30*/  @!P1 BRA `(.L_x_160) ;  /* 0x0000000000049947 */ /* 0x000fea0003800000 */
[----:B------:R1:W5:Y:S02]  /*4c40*/  LDG.E.LTC128B.U16 R24, desc[UR36][R8.64+0xf2] ;  /* 0x0000f22408187981 */ /* 0x000364000c1e1520 */
.L_x_160:
[----:B------:R-:W-:Y:S05]  /*4c50*/  BSYNC B1 ;  /* 0x0000000000017941 */ /* 0x000fea0003800000 */
.L_x_159:
[----:B------:R-:W-:Y:S05]  /*4c60*/  @!P1 BRA `(.L_x_161) ;  /* 0x0000001000d09947 */ /* 0x000fea0003800000 */
[----:B-----5:R-:W-:-:S04]  /*4c70*/  IMAD.U32 R3, R24, 0x10000, RZ ;  /* 0x0001000018037824 */ /* 0x020fc800078e00ff */
[----:B0-----:R-:W-:-:S04]  /*4c80*/  FMUL R4, R3, R88 ;  /* 0x0000005803047220 */ /* 0x001fc80000400000 */
[----:B------:R-:W-:-:S05]  /*4c90*/  FFMA R4, R87, R23, R4 ;  /* 0x0000001757047223 */ /* 0x000fca0000000004 */
[----:B------:R-:W-:-:S05]  /*4ca0*/  F2FP.BF16.F32.PACK_AB R4, RZ, R4 ;  /* 0x00000004ff04723e */ /* 0x000fca00000010ff */
[----:B------:R3:W-:Y:S01]  /*4cb0*/  STG.E.U16 desc[UR36][R12.64+0xf2], R4 ;  /* 0x0000f2040c007986 */ /* 0x0007e2000c101524 */
[----:B------:R-:W-:Y:S05]  /*4cc0*/  BRA `(.L_x_161) ;  /* 0x0000001000b87947 */ /* 0x000fea0003800000 */
.L_x_36:
[----:B------:R-:W-:Y:S01]  /*4cd0*/  ISETP.GT.AND P2, PT, R4, 0x1, PT ;  /* 0x000000010400780c */ /* 0x000fe20003f44270 */
[----:B------:R-:W-:Y:S01]  /*4ce0*/  ULDC.64 UR4, c[0x0][0x5c0] ;  /* 0x0001700000047ab9 */ /* 0x000fe20000000a00 */
[-C--:B------:R-:W-:Y:S01]  /*4cf0*/  FMUL R24, R24, R23.reuse ;  /* 0x0000001718187220 */ /* 0x080fe20000400000 */
[-C--:B------:R-:W-:Y:S01]  /*4d00*/  FMUL R25, R25, R23.reuse ;  /* 0x0000001719197220 */ /* 0x080fe20000400000 */
[----:B------:R-:W-:Y:S01]  /*4d10*/  ISETP.GT.AND P1, PT, R3, RZ, P2 ;  /* 0x000000ff0300720c */ /* 0x000fe20001724270 */
[-C--:B------:R-:W-:Y:S01]  /*4d20*/  FMUL R26, R26, R23.reuse ;  /* 0x000000171a1a7220 */ /* 0x080fe20000400000 */
[----:B------:R-:W-:Y:S01]  /*4d30*/  LEA R6, P4, R92, UR4, 0x1 ;  /* 0x000000045c067c11 */ /* 0x000fe2000f8808ff */
[-C--:B------:R-:W-:Y:S01]  /*4d40*/  FMUL R27, R27, R23.reuse ;  /* 0x000000171b1b7220 */ /* 0x080fe20000400000 */
[----:B------:R-:W-:Y:S01]  /*4d50*/  F2FP.BF16.F32.PACK_AB R24, RZ, R24 ;  /* 0x00000018ff18723e */ /* 0x000fe200000010ff */
[-C--:B------:R-:W-:Y:S01]  /*4d60*/  FMUL R28, R28, R23.reuse ;  /* 0x000000171c1c7220 */ /* 0x080fe20000400000 */
[----:B------:R-:W-:Y:S01]  /*4d70*/  LEA.HI.X R7, R92, UR5, R109, 0x1, P4 ;  /* 0x000000055c077c11 */ /* 0x000fe2000a0f0c6d */
[----:B------:R-:W-:Y:S01]  /*4d80*/  FMUL R29, R29, R23 ;  /* 0x000000171d1d7220 */ /* 0x000fe20000400000 */
[----:B------:R-:W-:Y:S01]  /*4d90*/  F2FP.BF16.F32.PACK_AB R25, RZ, R25 ;  /* 0x00000019ff19723e */ /* 0x000fe200000010ff */
[-C--:B------:R-:W-:Y:S01]  /*4da0*/  FMUL R30, R30, R23.reuse ;  /* 0x000000171e1e7220 */ /* 0x080fe20000400000 */
[----:B------:R-:W-:Y:S01]  /*4db0*/  ISETP.GT.AND P2, PT, R3, 0x8, P2 ;  /* 0x000000080300780c */ /* 0x000fe20001744270 */
[----:B------:R-:W-:Y:S01]  /*4dc0*/  @P3 STG.E.U16 desc[UR36][R6.64], R24 ;  /* 0x0000001806003986 */ /* 0x000fe2000c101524 */
[C---:B------:R-:W-:Y:S01]  /*4dd0*/  SHF.L.U64.HI R101, R100.reuse, 0x4, R101 ;  /* 0x0000000464657819 */ /* 0x040fe20000010265 */
[-C--:B------:R-:W-:Y:S01]  /*4de0*/  FMUL R31, R31, R23.reuse ;  /* 0x000000171f1f7220 */ /* 0x080fe20000400000 */
[----:B------:R-:W-:Y:S01]  /*4df0*/  LEA R8, P3, R100, R6, 0x4 ;  /* 0x0000000664087211 */ /* 0x000fe200078620ff */
[----:B------:R-:W-:Y:S01]  /*4e00*/  @P1 STG.E.U16 desc[UR36][R6.64+0x2], R25 ;  /* 0x0000021906001986 */ /* 0x000fe2000c101524 */
[----:B------:R-:W-:Y:S01]  /*4e10*/  ISETP.GT.AND P1, PT, R3, 0x8, P0 ;  /* 0x000000080300780c */ /* 0x000fe20000724270 */
[----:B------:R-:W-:Y:S01]  /*4e20*/  FMUL R32, R32, R23 ;  /* 0x0000001720207220 */ /* 0x000fe20000400000 */
[----:B------:R-:W-:Y:S01]  /*4e30*/  F2FP.BF16.F32.PACK_AB R26, RZ, R26 ;  /* 0x0000001aff1a723e */ /* 0x000fe200000010ff */
[----:B------:R-:W-:Y:S01]  /*4e40*/  IMAD.X R9, R101, 0x1, R7, P3 ;  /* 0x0000000165097824 */ /* 0x000fe200018e0607 */
[----:B------:R-:W-:Y:S01]  /*4e50*/  F2FP.BF16.F32.PACK_AB R27, RZ, R27 ;  /* 0x0000001bff1b723e */ /* 0x000fe200000010ff */
[-C--:B------:R-:W-:Y:S01]  /*4e60*/  FMUL R33, R33, R23.reuse ;  /* 0x0000001721217220 */ /* 0x080fe20000400000 */
[----:B------:R-:W-:Y:S01]  /*4e70*/  ISETP.GT.AND P0, PT, R4, 0x8, PT ;  /* 0x000000080400780c */ /* 0x000fe20003f04270 */
[-C--:B------:R-:W-:Y:S01]  /*4e80*/  FMUL R34, R34, R23.reuse ;  /* 0x0000001722227220 */ /* 0x080fe20000400000 */
[----:B------:R-:W-:Y:S01]  /*4e90*/  F2FP.BF16.F32.PACK_AB R28, RZ, R28 ;  /* 0x0000001cff1c723e */ /* 0x000fe200000010ff */
[-C--:B------:R-:W-:Y:S01]  /*4ea0*/  FMUL R35, R35, R23.reuse ;  /* 0x0000001723237220 */ /* 0x080fe20000400000 */
[C---:B------:R-:W-:Y:S01]  /*4eb0*/  ISETP.GT.AND P4, PT, R3.reuse, RZ, P0 ;  /* 0x000000ff0300720c */ /* 0x040fe20000784270 */
[----:B------:R-:W-:Y:S01]  /*4ec0*/  FMUL R36, R36, R23 ;  /* 0x0000001724247220 */ /* 0x000fe20000400000 */
[----:B------:R-:W-:Y:S01]  /*4ed0*/  F2FP.BF16.F32.PACK_AB R29, RZ, R29 ;  /* 0x0000001dff1d723e */ /* 0x000fe200000010ff */
[----:B------:R-:W-:Y:S01]  /*4ee0*/  @P1 STG.E.U16 desc[UR36][R8.64], R26 ;  /* 0x0000001a08001986 */ /* 0x000fe2000c101524 */
[----:B------:R-:W-:Y:S01]  /*4ef0*/  ISETP.GT.AND P1, PT, R3, 0x8, P0 ;  /* 0x000000080300780c */ /* 0x000fe20000724270 */
[-C--:B------:R-:W-:Y:S01]  /*4f00*/  FMUL R37, R37, R23.reuse ;  /* 0x0000001725257220 */ /* 0x080fe20000400000 */
[----:B------:R-:W-:Y:S01]  /*4f10*/  F2FP.BF16.F32.PACK_AB R30, RZ, R30 ;  /* 0x0000001eff1e723e */ /* 0x000fe200000010ff */
[----:B------:R-:W-:Y:S01]  /*4f20*/  @P2 STG.E.U16 desc[UR36][R8.64+0x2], R27 ;  /* 0x0000021b08002986 */ /* 0x000fe2000c101524 */
[----:B------:R-:W-:Y:S01]  /*4f30*/  ISETP.GT.AND P2, PT, R4, 0x9, PT ;  /* 0x000000090400780c */ /* 0x000fe20003f44270 */
[----:B------:R-:W-:Y:S01]  /*4f40*/  FMUL R38, R38, R23 ;  /* 0x0000001726267220 */ /* 0x000fe20000400000 */
[----:B------:R-:W-:Y:S01]  /*4f50*/  F2FP.BF16.F32.PACK_AB R31, RZ, R31 ;  /* 0x0000001fff1f723e */ /* 0x000fe200000010ff */
[-C--:B------:R-:W-:Y:S01]  /*4f60*/  FMUL R39, R39, R23.reuse ;  /* 0x0000001727277220 */ /* 0x080fe20000400000 */
[C---:B------:R-:W-:Y:S01]  /*4f70*/  ISETP.GT.AND P3, PT, R3.reuse, RZ, P2 ;  /* 0x000000ff0300720c */ /* 0x040fe20001764270 */
[----:B------:R-:W-:Y:S01]  /*4f80*/  @P4 STG.E.U16 desc[UR36][R6.64+0x10], R28 ;  /* 0x0000101c06004986 */ /* 0x000fe2000c101524 */
[----:B------:R-:W-:Y:S01]  /*4f90*/  ISETP.GT.AND P2, PT, R3, 0x8, P2 ;  /* 0x000000080300780c */ /* 0x000fe20001744270 */
[-C--:B------:R-:W-:Y:S01]  /*4fa0*/  FMUL R40, R40, R23.reuse ;  /* 0x0000001728287220 */ /* 0x080fe20000400000 */
[----:B------:R-:W-:Y:S01]  /*4fb0*/  ISETP.GT.AND P0, PT, R4, 0x10, PT ;  /* 0x000000100400780c */ /* 0x000fe20003f04270 */
[-C--:B------:R-:W-:Y:S01]  /*4fc0*/  FMUL R41, R41, R23.reuse ;  /* 0x0000001729297220 */ /* 0x080fe20000400000 */
[----:B------:R-:W-:Y:S01]  /*4fd0*/  F2FP.BF16.F32.PACK_AB R32, RZ, R32 ;  /* 0x00000020ff20723e */ /* 0x000fe200000010ff */
[-C--:B------:R-:W-:Y:S01]  /*4fe0*/  FMUL R42, R42, R23.reuse ;  /* 0x000000172a2a7220 */ /* 0x080fe20000400000 */
[----:B------:R-:W-:Y:S01]  /*4ff0*/  ISETP.GT.AND P4, PT, R3, RZ, P0 ;  /* 0x000000ff0300720c */ /* 0x000fe20000784270 */
[----:B------:R-:W-:Y:S01]  /*5000*/  FMUL R43, R43, R23 ;  /* 0x000000172b2b7220 */ /* 0x000fe20000400000 */
[----:B------:R-:W-:Y:S01]  /*5010*/  F2FP.BF16.F32.PACK_AB R33, RZ, R33 ;  /* 0x00000021ff21723e */ /* 0x000fe200000010ff */
[-C--:B------:R-:W-:Y:S01]  /*5020*/  FMUL R44, R44, R23.reuse ;  /* 0x000000172c2c7220 */ /* 0x080fe20000400000 */
[----:B------:R-:W-:Y:S01]  /*5030*/  F2FP.BF16.F32.PACK_AB R34, RZ, R34 ;  /* 0x00000022ff22723e */ /* 0x000fe200000010ff */
[----:B------:R-:W-:Y:S01]  /*5040*/  @P3 STG.E.U16 desc[UR36][R6.64+0x12], R29 ;  /* 0x0000121d06003986 */ /* 0x000fe2000c101524 */
[----:B------:R-:W-:Y:S01]  /*5050*/  ISETP.GT.AND P3, PT, R4, 0x11, PT ;  /* 0x000000110400780c */ /* 0x000fe20003f64270 */
[----:B------:R-:W-:Y:S01]  /*5060*/  FMUL R45, R45, R23 ;  /* 0x000000172d2d7220 */ /* 0x000fe20000400000 */
[----:B------:R-:W-:Y:S01]  /*5070*/  F2FP.BF16.F32.PACK_AB R35, RZ, R35 ;  /* 0x00000023ff23723e */ /* 0x000fe200000010ff */
[----:B------:R-:W-:Y:S01]  /*5080*/  @P1 STG.E.U16 desc[UR36][R8.64+0x10], R30 ;  /* 0x0000101e08001986 */ /* 0x000fe2000c101524 */
[C---:B------:R-:W-:Y:S01]  /*5090*/  ISETP.GT.AND P1, PT, R3.reuse, 0x8, P0 ;  /* 0x000000080300780c */ /* 0x040fe20000724270 */
[-C--:B------:R-:W-:Y:S01]  /*50a0*/  FMUL R46, R46, R23.reuse ;  /* 0x000000172e2e7220 */ /* 0x080fe20000400000 */
[----:B------:R-:W-:Y:S01]  /*50b0*/  ISETP.GT.AND P0, PT, R4, 0x18, PT ;  /* 0x000000180400780c */ /* 0x000fe20003f04270 */
[----:B------:R-:W-:Y:S01]  /*50c0*/  @P2 STG.E.U16 desc[UR36][R8.64+0x12], R31 ;  /* 0x0000121f08002986 */ /* 0x000fe2000c101524 */
[----:B------:R-:W-:Y:S01]  /*50d0*/  ISETP.GT.AND P2, PT, R3, RZ, P3 ;  /* 0x000000ff0300720c */ /* 0x000fe20001f44270 */
[-C--:B------:R-:W-:Y:S01]  /*50e0*/  FMUL R47, R47, R23.reuse ;  /* 0x000000172f2f7220 */ /* 0x080fe20000400000 */
[C---:B------:R-:W-:Y:S01]  /*50f0*/  ISETP.GT.AND P3, PT, R3.reuse, 0x8, P3 ;  /* 0x000000080300780c */ /* 0x040fe20001f64270 */
[----:B------:R-:W-:Y:S01]  /*5100*/  @P4 STG.E.U16 desc[UR36][R6.64+0x20], R32 ;  /* 0x0000202006004986 */ /* 0x000fe2000c101524 */
[----:B------:R-:W-:Y:S01]  /*5110*/  ISETP.GT.AND P4, PT, R3, RZ, P0 ;  /* 0x000000ff0300720c */ /* 0x000fe20000784270 */
[-C--:B------:R-:W-:Y:S01]  /*5120*/  FMUL R48, R48, R23.reuse ;  /* 0x0000001730307220 */ /* 0x080fe20000400000 */
[----:B------:R-:W-:Y:S01]  /*5130*/  F2FP.BF16.F32.PACK_AB R36, RZ, R36 ;  /* 0x00000024ff24723e */ /* 0x000fe200000010ff */
[----:B------:R-:W-:Y:S01]  /*5140*/  FMUL R49, R49, R23 ;  /* 0x0000001731317220 */ /* 0x000fe20000400000 */
[----:B------:R-:W-:Y:S01]  /*5150*/  F2FP.BF16.F32.PACK_AB R37, RZ, R37 ;  /* 0x00000025ff25723e */ /* 0x000fe200000010ff */
[-C--:B------:R-:W-:Y:S01]  /*5160*/  FMUL R50, R50, R23.reuse ;  /* 0x0000001732327220 */ /* 0x080fe20000400000 */
[----:B------:R-:W-:Y:S01]  /*5170*/  F2FP.BF16.F32.PACK_AB R38, RZ, R38 ;  /* 0x00000026ff26723e */ /* 0x000fe200000010ff */
[----:B------:R-:W-:Y:S01]  /*5180*/  FMUL R51, R51, R23 ;  /* 0x0000001733337220 */ /* 0x000fe20000400000 */
[----:B------:R-:W-:Y:S01]  /*5190*/  F2FP.BF16.F32.PACK_AB R39, RZ, R39 ;  /* 0x00000027ff27723e */ /* 0x000fe200000010ff */
[----:B------:R-:W-:Y:S01]  /*51a0*/  @P2 STG.E.U16 desc[UR36][R6.64+0x22], R33 ;  /* 0x0000222106002986 */ /* 0x000fe2000c101524 */
[----:B------:R-:W-:Y:S01]  /*51b0*/  F2FP.BF16.F32.PACK_AB R40, RZ, R40 ;  /* 0x00000028ff28723e */ /* 0x000fe200000010ff */
[----:B------:R-:W-:Y:S01]  /*51c0*/  FMUL R52, R52, R23 ;  /* 0x0000001734347220 */ /* 0x000fe20000400000 */
[----:B------:R-:W-:Y:S01]  /*51d0*/  F2FP.BF16.F32.PACK_AB R41, RZ, R41 ;  /* 0x00000029ff29723e */ /* 0x000fe200000010ff */
[----:B------:R-:W-:Y:S01]  /*51e0*/  @P1 STG.E.U16 desc[UR36][R8.64+0x20], R34 ;  /* 0x0000202208001986 */ /* 0x000fe2000c101524 */
[----:B------:R-:W-:Y:S01]  /*51f0*/  ISETP.GT.AND P1, PT, R3, 0x8, P0 ;  /* 0x000000080300780c */ /* 0x000fe20000724270 */
[-C--:B------:R-:W-:Y:S01]  /*5200*/  FMUL R53, R53, R23.reuse ;  /* 0x0000001735357220 */ /* 0x080fe20000400000 */
[C---:B------:R-:W-:Y:S01]  /*5210*/  ISETP.GT.AND P0, PT, R4.reuse, 0x20, PT ;  /* 0x000000200400780c */ /* 0x040fe20003f04270 */
[----:B------:R-:W-:Y:S01]  /*5220*/  @P3 STG.E.U16 desc[UR36][R8.64+0x22], R35 ;  /* 0x0000222308003986 */ /* 0x000fe2000c101524 */
[----:B------:R-:W-:Y:S01]  /*5230*/  ISETP.GT.AND P3, PT, R4, 0x19, PT ;  /* 0x000000190400780c */ /* 0x000fe20003f64270 */
[-C--:B------:R-:W-:Y:S01]  /*5240*/  FMUL R54, R54, R23.reuse ;  /* 0x0000001736367220 */ /* 0x080fe20000400000 */
[----:B------:R-:W-:Y:S01]  /*5250*/  F2FP.BF16.F32.PACK_AB R42, RZ, R42 ;  /* 0x0000002aff2a723e */ /* 0x000fe200000010ff */
[----:B------:R-:W-:Y:S01]  /*5260*/  @P4 STG.E.U16 desc[UR36][R6.64+0x30], R36 ;  /* 0x0000302406004986 */ /* 0x000fe2000c101524 */
[----:B------:R-:W-:Y:S01]  /*5270*/  ISETP.GT.AND P2, PT, R3, RZ, P3 ;  /* 0x000000ff0300720c */ /* 0x000fe20001f44270 */
[-C--:B------:R-:W-:Y:S01]  /*5280*/  FMUL R55, R55, R23.reuse ;  /* 0x0000001737377220 */ /* 0x080fe20000400000 */
[C---:B------:R-:W-:Y:S01]  /*5290*/  ISETP.GT.AND P3, PT, R3.reuse, 0x8, P3 ;  /* 0x000000080300780c */ /* 0x040fe20001f64270 */
[-C--:B------:R-:W-:Y:S01]  /*52a0*/  FMUL R56, R56, R23.reuse ;  /* 0x0000001738387220 */ /* 0x080fe20000400000 */
[----:B------:R-:W-:Y:S01]  /*52b0*/  ISETP.GT.AND P4, PT, R3, RZ, P0 ;  /* 0x000000ff0300720c */ /* 0x000fe20000784270 */
[----:B------:R-:W-:Y:S01]  /*52c0*/  FMUL R57, R57, R23 ;  /* 0x0000001739397220 */ /* 0x000fe20000400000 */
[----:B------:R-:W-:Y:S01]  /*52d0*/  F2FP.BF16.F32.PACK_AB R43, RZ, R43 ;  /* 0x0000002bff2b723e */ /* 0x000fe200000010ff */
[-C--:B------:R-:W-:Y:S01]  /*52e0*/  FMUL R58, R58, R23.reuse ;  /* 0x000000173a3a7220 */ /* 0x080fe20000400000 */
[----:B------:R-:W-:Y:S01]  /*52f0*/  F2FP.BF16.F32.PACK_AB R44, RZ, R44 ;  /* 0x0000002cff2c723e */ /* 0x000fe200000010ff */
[----:B------:R-:W-:Y:S01]  /*5300*/  FMUL R59, R59, R23 ;  /* 0x000000173b3b7220 */ /* 0x000fe20000400000 */
[----:B------:R-:W-:Y:S01]  /*5310*/  F2FP.BF16.F32.PACK_AB R45, RZ, R45 ;  /* 0x0000002dff2d723e */ /* 0x000fe200000010ff */
[----:B------:R-:W-:Y:S01]  /*5320*/  FMUL R60, R60, R23 ;  /* 0x000000173c3c7220 */ /* 0x000fe20000400000 */
[----:B------:R-:W-:Y:S01]  /*5330*/  F2FP.BF16.F32.PACK_AB R46, RZ, R46 ;  /* 0x0000002eff2e723e */ /* 0x000fe200000010ff */
[----:B------:R-:W-:Y:S01]  /*5340*/  @P2 STG.E.U16 desc[UR36][R6.64+0x32], R37 ;  /* 0x0000322506002986 */ /* 0x000fe2000c101524 */
[----:B------:R-:W-:Y:S01]  /*5350*/  F2FP.BF16.F32.PACK_AB R47, RZ, R47 ;  /* 0x0000002fff2f723e */ /* 0x000fe200000010ff */
[-C--:B------:R-:W-:Y:S01]  /*5360*/  FMUL R61, R61, R23.reuse ;  /* 0x000000173d3d7220 */ /* 0x080fe20000400000 */
[----:B------:R-:W-:Y:S01]  /*5370*/  F2FP.BF16.F32.PACK_AB R48, RZ, R48 ;  /* 0x00000030ff30723e */ /* 0x000fe200000010ff */
[----:B------:R-:W-:Y:S01]  /*5380*/  @P1 STG.E.U16 desc[UR36][R8.64+0x30], R38 ;  /* 0x0000302608001986 */ /* 0x000fe2000c101524 */
[----:B------:R-:W-:Y:S01]  /*5390*/  ISETP.GT.AND P1, PT, R3, 0x8, P0 ;  /* 0x000000080300780c */ /* 0x000fe20000724270 */
[-C--:B------:R-:W-:Y:S01]  /*53a0*/  FMUL R62, R62, R23.reuse ;  /* 0x000000173e3e7220 */ /* 0x080fe20000400000 */
[C---:B------:R-:W-:Y:S01]  /*53b0*/  ISETP.GT.AND P0, PT, R4.reuse, 0x28, PT ;  /* 0x000000280400780c */ /* 0x040fe20003f04270 */
[----:B------:R-:W-:Y:S01]  /*53c0*/  @P3 STG.E.U16 desc[UR36][R8.64+0x32], R39 ;  /* 0x0000322708003986 */ /* 0x000fe2000c101524 */
[----:B------:R-:W-:Y:S01]  /*53d0*/  ISETP.GT.AND P3, PT, R4, 0x21, PT ;  /* 0x000000210400780c */ /* 0x000fe20003f64270 */
[----:B------:R-:W-:Y:S01]  /*53e0*/  FMUL R63, R63, R23 ;  /* 0x000000173f3f7220 */ /* 0x000fe20000400000 */
[----:B------:R-:W-:Y:S01]  /*53f0*/  F2FP.BF16.F32.PACK_AB R49, RZ, R49 ;  /* 0x00000031ff31723e */ /* 0x000fe200000010ff */
[----:B------:R-:W-:Y:S01]  /*5400*/  @P4 STG.E.U16 desc[UR36][R6.64+0x40], R40 ;  /* 0x0000402806004986 */ /* 0x000fe2000c101524 */
[C---:B------:R-:W-:Y:S01]  /*5410*/  ISETP.GT.AND P2, PT, R3.reuse, RZ, P3 ;  /* 0x000000ff0300720c */ /* 0x040fe20001f44270 */
[-C--:B------:R-:W-:Y:S01]  /*5420*/  FMUL R64, R64, R23.reuse ;  /* 0x0000001740407220 */ /* 0x080fe20000400000 */
[----:B------:R-:W-:Y:S01]  /*5430*/  ISETP.GT.AND P3, PT, R3, 0x8, P3 ;  /* 0x000000080300780c */ /* 0x000fe20001f64270 */
[-C--:B------:R-:W-:Y:S01]  /*5440*/  FMUL R65, R65, R23.reuse ;  /* 0x0000001741417220 */ /* 0x080fe20000400000 */
        /* <DEDUP_REMOVED lines=62> */
[----:B------:R-:W-:-:S02]  /*5830*/  F2FP.BF16.F32.PACK_AB R68, RZ, R68 ;  /* 0x00000044ff44723e */ /* 0x000fc400000010ff */
[----:B------:R-:W-:Y:S01]  /*5840*/  F2FP.BF16.F32.PACK_AB R69, RZ, R69 ;  /* 0x00000045ff45723e */ /* 0x000fe200000010ff */
[----:B------:R-:W-:Y:S01]  /*5850*/  @P1 STG.E.U16 desc[UR36][R8.64+0x60], R50 ;  /* 0x0000603208001986 */ /* 0x000fe2000c101524 */
[C---:B------:R-:W-:Y:S02]  /*5860*/  ISETP.GT.AND P1, PT, R3.reuse, 0x8, P0 ;  /* 0x000000080300780c */ /* 0x040fe40000724270 */
[C---:B------:R-:W-:Y:S01]  /*5870*/  ISETP.GT.AND P0, PT, R4.reuse, 0x40, PT ;  /* 0x000000400400780c */ /* 0x040fe20003f04270 */
[----:B------:R-:W-:Y:S01]  /*5880*/  @P3 STG.E.U16 desc[UR36][R8.64+0x62], R51 ;  /* 0x0000623308003986 */ /* 0x000fe2000c101524 */
[----:B------:R-:W-:Y:S02]  /*5890*/  ISETP.GT.AND P3, PT, R4, 0x39, PT ;  /* 0x000000390400780c */ /* 0x000fe40003f64270 */
[----:B------:R-:W-:Y:S01]  /*58a0*/  F2FP.BF16.F32.PACK_AB R70, RZ, R70 ;  /* 0x00000046ff46723e */ /* 0x000fe200000010ff */
[----:B------:R-:W-:Y:S01]  /*58b0*/  @P4 STG.E.U16 desc[UR36][R6.64+0x70], R52 ;  /* 0x0000703406004986 */ /* 0x000fe2000c101524 */
[----:B------:R-:W-:-:S02]  /*58c0*/  ISETP.GT.AND P2, PT, R3, RZ, P3 ;  /* 0x000000ff0300720c */ /* 0x000fc40001f44270 */
[C---:B------:R-:W-:Y:S02]  /*58d0*/  ISETP.GT.AND P3, PT, R3.reuse, 0x8, P3 ;  /* 0x000000080300780c */ /* 0x040fe40001f64270 */
[----:B------:R-:W-:Y:S02]  /*58e0*/  ISETP.GT.AND P4, PT, R3, RZ, P0 ;  /* 0x000000ff0300720c */ /* 0x000fe40000784270 */
[----:B------:R-:W-:Y:S02]  /*58f0*/  F2FP.BF16.F32.PACK_AB R71, RZ, R71 ;  /* 0x00000047ff47723e */ /* 0x000fe400000010ff */
[----:B------:R-:W-:Y:S02]  /*5900*/  F2FP.BF16.F32.PACK_AB R72, RZ, R72 ;  /* 0x00000048ff48723e */ /* 0x000fe400000010ff */
[----:B------:R-:W-:Y:S02]  /*5910*/  F2FP.BF16.F32.PACK_AB R73, RZ, R73 ;  /* 0x00000049ff49723e */ /* 0x000fe400000010ff */
        /* <DEDUP_REMOVED lines=33> */
[----:B------:R-:W-:-:S03]  /*5b30*/  F2FP.BF16.F32.PACK_AB R87, RZ, R87 ;  /* 0x00000057ff57723e */ /* 0x000fc600000010ff */
[----:B------:R-:W-:Y:S04]  /*5b40*/  @P2 STG.E.U16 desc[UR36][R6.64+0x92], R61 ;  /* 0x0000923d06002986 */ /* 0x000fe8000c101524 */
[----:B------:R-:W-:Y:S01]  /*5b50*/  @P1 STG.E.U16 desc[UR36][R8.64+0x90], R62 ;  /* 0x0000903e08001986 */ /* 0x000fe2000c101524 */
[----:B------:R-:W-:Y:S02]  /*5b60*/  ISETP.GT.AND P1, PT, R3, 0x8, P0 ;  /* 0x000000080300780c */ /* 0x000fe40000724270 */
[C---:B------:R-:W-:Y:S01]  /*5b70*/  ISETP.GT.AND P0, PT, R4.reuse, 0x58, PT ;  /* 0x000000580400780c */ /* 0x040fe20003f04270 */
[----:B------:R-:W-:Y:S01]  /*5b80*/  @P3 STG.E.U16 desc[UR36][R8.64+0x92], R63 ;  /* 0x0000923f08003986 */ /* 0x000fe2000c101524 */
[----:B------:R-:W-:-:S03]  /*5b90*/  ISETP.GT.AND P3, PT, R4, 0x51, PT ;  /* 0x000000510400780c */ /* 0x000fc60003f64270 */
[----:B------:R-:W-:Y:S01]  /*5ba0*/  @P4 STG.E.U16 desc[UR36][R6.64+0xa0], R64 ;  /* 0x0000a04006004986 */ /* 0x000fe2000c101524 */
[C---:B------:R-:W-:Y:S02]  /*5bb0*/  ISETP.GT.AND P2, PT, R3.reuse, RZ, P3 ;  /* 0x000000ff0300720c */ /* 0x040fe40001f44270 */
[C---:B------:R-:W-:Y:S02]  /*5bc0*/  ISETP.GT.AND P3, PT, R3.reuse, 0x8, P3 ;  /* 0x000000080300780c */ /* 0x040fe40001f64270 */
[----:B------:R-:W-:-:S09]  /*5bd0*/  ISETP.GT.AND P4, PT, R3, RZ, P0 ;  /* 0x000000ff0300720c */ /* 0x000fd20000784270 */
        /* <DEDUP_REMOVED lines=9> */
[C---:B------:R-:W-:Y:S02]  /*5c70*/  ISETP.GT.AND P3, PT, R3.reuse, RZ, P0 ;  /* 0x000000ff0300720c */ /* 0x040fe40000764270 */
[----:B------:R-:W-:-:S07]  /*5c80*/  ISETP.GT.AND P0, PT, R3, 0x8, P0 ;  /* 0x000000080300780c */ /* 0x000fce0000704270 */
[----:B------:R-:W-:Y:S04]  /*5c90*/  @P2 STG.E.U16 desc[UR36][R6.64+0xb2], R69 ;  /* 0x0000b24506002986 */ /* 0x000fe8000c101524 */
[----:B------:R-:W-:Y:S01]  /*5ca0*/  @P1 STG.E.U16 desc[UR36][R8.64+0xb0], R70 ;  /* 0x0000b04608001986 */ /* 0x000fe2000c101524 */
[----:B------:R-:W-:-:S03]  /*5cb0*/  ISETP.GT.AND P1, PT, R4, 0x68, PT ;  /* 0x000000680400780c */ /* 0x000fc60003f24270 */
        /* <DEDUP_REMOVED lines=11> */
[C---:B------:R-:W-:Y:S02]  /*5d70*/  ISETP.GT.AND P2, PT, R3.reuse, RZ, P0 ;  /* 0x000000ff0300720c */ /* 0x040fe40000744270 */
[----:B------:R-:W-:Y:S01]  /*5d80*/  ISETP.GT.AND P0, PT, R3, 0x8, P0 ;  /* 0x000000080300780c */ /* 0x000fe20000704270 */
[----:B------:R-:W-:Y:S01]  /*5d90*/  @P3 STG.E.U16 desc[UR36][R6.64+0xd0], R76 ;  /* 0x0000d04c06003986 */ /* 0x000fe2000c101524 */
[----:B------:R-:W-:-:S04]  /*5da0*/  ISETP.GT.AND P3, PT, R4, 0x70, PT ;  /* 0x000000700400780c */ /* 0x000fc80003f64270 */
[C---:B------:R-:W-:Y:S02]  /*5db0*/  ISETP.GT.AND P4, PT, R3.reuse, RZ, P3 ;  /* 0x000000ff0300720c */ /* 0x040fe40001f84270 */
[----:B------:R-:W-:-:S03]  /*5dc0*/  ISETP.GT.AND P3, PT, R3, 0x8, P3 ;  /* 0x000000080300780c */ /* 0x000fc60001f64270 */
[----:B------:R-:W-:Y:S01]  /*5dd0*/  @P2 STG.E.U16 desc[UR36][R6.64+0xd2], R77 ;  /* 0x0000d24d06002986 */ /* 0x000fe2000c101524 */
[----:B------:R-:W-:-:S03]  /*5de0*/  ISETP.GT.AND P2, PT, R4, 0x79, PT ;  /* 0x000000790400780c */ /* 0x000fc60003f44270 */
[----:B------:R-:W-:Y:S01]  /*5df0*/  @P1 STG.E.U16 desc[UR36][R8.64+0xd0], R78 ;  /* 0x0000d04e08001986 */ /* 0x000fe2000c101524 */
[----:B------:R-:W-:-:S03]  /*5e00*/  ISETP.GT.AND P1, PT, R4, 0x78, PT ;  /* 0x000000780400780c */ /* 0x000fc60003f24270 */
[----:B------:R-:W-:Y:S01]  /*5e10*/  @P0 STG.E.U16 desc[UR36][R8.64+0xd2], R79 ;  /* 0x0000d24f08000986 */ /* 0x000fe2000c101524 */
[----:B------:R-:W-:-:S03]  /*5e20*/  ISETP.GT.AND P0, PT, R4, 0x71, PT ;  /* 0x000000710400780c */ /* 0x000fc60003f04270 */
[----:B------:R-:W-:Y:S01]  /*5e30*/  @P4 STG.E.U16 desc[UR36][R6.64+0xe0], R80 ;  /* 0x0000e05006004986 */ /* 0x000fe2000c101524 */
[C---:B------:R-:W-:Y:S02]  /*5e40*/  ISETP.GT.AND P4, PT, R3.reuse, RZ, P0 ;  /* 0x000000ff0300720c */ /* 0x040fe40000784270 */
[----:B------:R-:W-:-:S11]  /*5e50*/  ISETP.GT.AND P0, PT, R3, 0x8, P0 ;  /* 0x000000080300780c */ /* 0x000fd60000704270 */
[----:B------:R-:W-:Y:S02]  /*5e60*/  @P4 IMAD.MOV.U32 R4, RZ, RZ, R6 ;  /* 0x000000ffff044224 */ /* 0x000fe400078e0006 */
[----:B------:R-:W-:-:S05]  /*5e70*/  @P4 IMAD.MOV.U32 R5, RZ, RZ, R7 ;  /* 0x000000ffff054224 */ /* 0x000fca00078e0007 */
[----:B------:R0:W-:Y:S01]  /*5e80*/  @P4 STG.E.U16 desc[UR36][R4.64+0xe2], R81 ;  /* 0x0000e25104004986 */ /* 0x0001e2000c101524 */
[C---:B------:R-:W-:Y:S02]  /*5e90*/  ISETP.GT.AND P4, PT, R3.reuse, RZ, P2 ;  /* 0x000000ff0300720c */ /* 0x040fe40001784270 */
[----:B------:R-:W-:Y:S01]  /*5ea0*/  ISETP.GT.AND P2, PT, R3, 0x8, P2 ;  /* 0x000000080300780c */ /* 0x000fe20001744270 */
[----:B0-----:R-:W-:Y:S02]  /*5eb0*/  @P3 IMAD.MOV.U32 R4, RZ, RZ, R8 ;  /* 0x000000ffff043224 */ /* 0x001fe400078e0008 */
[----:B------:R-:W-:-:S05]  /*5ec0*/  @P3 IMAD.MOV.U32 R5, RZ, RZ, R9 ;  /* 0x000000ffff053224 */ /* 0x000fca00078e0009 */
[----:B------:R0:W-:Y:S01]  /*5ed0*/  @P3 STG.E.U16 desc[UR36][R4.64+0xe0], R82 ;  /* 0x0000e05204003986 */ /* 0x0001e2000c101524 */
[C---:B------:R-:W-:Y:S02]  /*5ee0*/  ISETP.GT.AND P3, PT, R3.reuse, RZ, P1 ;  /* 0x000000ff0300720c */ /* 0x040fe40000f64270 */
[----:B------:R-:W-:Y:S01]  /*5ef0*/  ISETP.GT.AND P1, PT, R3, 0x8, P1 ;  /* 0x000000080300780c */ /* 0x000fe20000f24270 */
[----:B0-----:R-:W-:Y:S02]  /*5f00*/  @P0 IMAD.MOV.U32 R4, RZ, RZ, R8 ;  /* 0x000000ffff040224 */ /* 0x001fe400078e0008 */
[----:B------:R-:W-:-:S05]  /*5f10*/  @P0 IMAD.MOV.U32 R5, RZ, RZ, R9 ;  /* 0x000000ffff050224 */ /* 0x000fca00078e0009 */
[----:B------:R0:W-:Y:S03]  /*5f20*/  @P0 STG.E.U16 desc[UR36][R4.64+0xe2], R83 ;  /* 0x0000e25304000986 */ /* 0x0001e6000c101524 */
[----:B0-----:R-:W-:Y:S02]  /*5f30*/  @P3 IMAD.MOV.U32 R4, RZ, RZ, R6 ;  /* 0x000000ffff043224 */ /* 0x001fe400078e0006 */
[----:B------:R-:W-:-:S05]  /*5f40*/  @P3 IMAD.MOV.U32 R5, RZ, RZ, R7 ;  /* 0x000000ffff053224 */ /* 0x000fca00078e0007 */
[----:B------:R0:W-:Y:S04]  /*5f50*/  @P3 STG.E.U16 desc[UR36][R4.64+0xf0], R84 ;  /* 0x0000f05404003986 */ /* 0x0001e8000c101524 */
[----:B------:R1:W-:Y:S01]  /*5f60*/  @P4 STG.E.U16 desc[UR36][R6.64+0xf2], R85 ;  /* 0x0000f25506004986 */ /* 0x0003e2000c101524 */
[----:B0-----:R-:W-:Y:S02]  /*5f70*/  @P1 IMAD.MOV.U32 R4, RZ, RZ, R8 ;  /* 0x000000ffff041224 */ /* 0x001fe400078e0008 */
[----:B------:R-:W-:-:S05]  /*5f80*/  @P1 IMAD.MOV.U32 R5, RZ, RZ, R9 ;  /* 0x000000ffff051224 */ /* 0x000fca00078e0009 */
[----:B------:R1:W-:Y:S04]  /*5f90*/  @P1 STG.E.U16 desc[UR36][R4.64+0xf0], R86 ;  /* 0x0000f05604001986 */ /* 0x0003e8000c101524 */
[----:B------:R1:W-:Y:S02]  /*5fa0*/  @P2 STG.E.U16 desc[UR36][R8.64+0xf2], R87 ;  /* 0x0000f25708002986 */ /* 0x0003e4000c101524 */
.L_x_161:
[----:B------:R-:W-:Y:S05]  /*5fb0*/  BSYNC B0 ;  /* 0x0000000000007941 */ /* 0x000fea0003800000 */
.L_x_35:
[----:B------:R-:W-:Y:S01]  /*5fc0*/  ULDC UR4, c[0x0][0xc] ;  /* 0x0000030000047ab9 */ /* 0x000fe20000000800 */
[----:B------:R-:W-:Y:S01]  /*5fd0*/  ULDC UR5, c[0x0][0x10] ;  /* 0x0000040000057ab9 */ /* 0x000fe20000000800 */
[----:B------:R-:W0:Y:S01]  /*5fe0*/  LDC R3, c[0x0][0x14] ;  /* 0x00000500ff037b82 */ /* 0x000e220000000800 */
[----:B------:R-:W-:Y:S01]  /*5ff0*/  UIMAD.WIDE.U32 UR4, UR4, UR5, URZ ;  /* 0x00000005040472a5 */ /* 0x000fe2000f8e003f */
[----:B------:R-:W-:Y:S02]  /*6000*/  IMAD.MOV.U32 R93, RZ, RZ, -0x1 ;  /* 0xffffffffff5d7424 */ /* 0x000fe400078e00ff */
[----:B------:R-:W-:-:S03]  /*6010*/  IMAD.MOV.U32 R89, RZ, RZ, -0x1 ;  /* 0xffffffffff597424 */ /* 0x000fc600078e00ff */
[----:B0-----:R-:W-:-:S04]  /*6020*/  IMAD.WIDE.U32 R16, R3, UR4, R16 ;  /* 0x0000000403107c25 */ /* 0x001fc8000f8e0010 */
[----:B------:R-:W-:Y:S01]  /*6030*/  IMAD R3, R3, UR5, RZ ;  /* 0x0000000503037c24 */ /* 0x000fe2000f8e02ff */
[----:B------:R-:W-:Y:S02]  /*6040*/  ULDC.64 UR4, c[0x0][0x650] ;  /* 0x0001940000047ab9 */ /* 0x000fe40000000a00 */
[----:B------:R-:W-:Y:S01]  /*6050*/  ISETP.GE.U32.AND P0, PT, R16, UR4, PT ;  /* 0x0000000410007c0c */ /* 0x000fe2000bf06070 */
[--C-:B------:R-:W-:Y:S01]  /*6060*/  IMAD.IADD R17, R17, 0x1, R3.reuse ;  /* 0x0000000111117824 */ /* 0x100fe200078e0203 */
[----:B------:R-:W-:-:S04]  /*6070*/  PRMT R3, RZ, 0x7610, R3 ;  /* 0x00007610ff037816 */ /* 0x000fc80000000003 */
[----:B------:R-:W-:-:S13]  /*6080*/  ISETP.GE.U32.AND.EX P0, PT, R17, UR5, PT, P0 ;  /* 0x0000000511007c0c */ /* 0x000fda000bf06100 */
[----:B------:R-:W-:Y:S05]  /*6090*/  @P0 BRA `(.L_x_162) ;  /* 0x0000000400640947 */ /* 0x000fea0003800000 */
[----:B---3--:R-:W0:Y:S01]  /*60a0*/  S2R R12, SR_CTAID.X ;  /* 0x00000000000c7919 */ /* 0x008e220000002500 */
[----:B------:R-:W3:Y:S01]  /*60b0*/  LDC.64 R10, c[0x0][0x628] ;  /* 0x00018a00ff0a7b82 */ /* 0x000ee20000000a00 */
[----:B------:R-:W-:Y:S01]  /*60c0*/  ULDC UR4, c[0x0][0x150] ;  /* 0x0000540000047ab9 */ /* 0x000fe20000000800 */
[----:B-12-4-:R-:W-:Y:S01]  /*60d0*/  IMAD.MOV.U32 R8, RZ, RZ, R16 ;  /* 0x000000ffff087224 */ /* 0x016fe200078e0010 */
[----:B-----5:R-:W1:Y:S01]  /*60e0*/  S2R R24, SR_CTAID.Y ;  /* 0x0000000000187919 */ /* 0x020e620000002600 */
[----:B------:R-:W-:-:S04]  /*60f0*/  IMAD.MOV.U32 R9, RZ, RZ, R17 ;  /* 0x000000ffff097224 */ /* 0x000fc800078e0011 */
[----:B------:R-:W2:Y:S08]  /*6100*/  LDC R21, c[0x0][0x144] ;  /* 0x00005100ff157b82 */ /* 0x000eb00000000800 */
[----:B------:R-:W4:Y:S08]  /*6110*/  LDC R0, c[0x0][0x630] ;  /* 0x00018c00ff007b82 */ /* 0x000f300000000800 */
[----:B------:R-:W1:Y:S01]  /*6120*/  LDC.64 R14, c[0x0][0x620] ;  /* 0x00018800ff0e7b82 */ /* 0x000e620000000a00 */
[----:B---3--:R-:W-:-:S04]  /*6130*/  ISETP.NE.U32.AND P0, PT, R10, RZ, PT ;  /* 0x000000ff0a00720c */ /* 0x008fc80003f05070 */
[----:B------:R-:W-:Y:S02]  /*6140*/  ISETP.NE.AND.EX P0, PT, R11, RZ, PT, P0 ;  /* 0x000000ff0b00720c */ /* 0x000fe40003f05300 */
[----:B0-----:R-:W-:-:S05]  /*6150*/  I2FP.F32.U32 R3, R12 ;  /* 0x0000000c00037245 */ /* 0x001fca0000201000 */
[----:B------:R-:W-:-:S04]  /*6160*/  FMUL R3, R3, UR4 ;  /* 0x0000000403037c20 */ /* 0x000fc80008400000 */
[----:B------:R0:W3:Y:S02]  /*6170*/  F2I.U32.TRUNC.NTZ R20, R3 ;  /* 0x0000000300147305 */ /* 0x0000e4000020f000 */
[----:B--2-4-:R-:W-:Y:S05]  /*6180*/  @!P0 BRA `(.L_x_163) ;  /* 0x0000000000288947 */ /* 0x014fea0003800000 */
[----:B0-----:R-:W0:Y:S02]  /*6190*/  LDC R3, c[0x0][0x634] ;  /* 0x00018d00ff037b82 */ /* 0x001e240000000800 */
        /* <DEDUP_REMOVED lines=9> */
.L_x_163:
[----:B------:R-:W2:Y:S01]  /*6230*/  LDC.64 R28, c[0x0][0x640] ;  /* 0x00019000ff1c7b82 */ /* 0x000ea20000000a00 */
[-CC-:B------:R-:W-:Y:S01]  /*6240*/  SHF.R.U64 R89, R8, R0.reuse, R9.reuse ;  /* 0x0000000008597219 */ /* 0x180fe20000001209 */
[----:B---3--:R-:W-:Y:S01]  /*6250*/  IMAD.MOV R20, RZ, RZ, -R20 ;  /* 0x000000ffff147224 */ /* 0x008fe200078e0a14 */
[----:B------:R-:W-:Y:S01]  /*6260*/  SHF.R.U32.HI R0, RZ, R0, R9 ;  /* 0x00000000ff007219 */ /* 0x000fe20000011609 */
[----:B------:R-:W-:Y:S01]  /*6270*/  ULDC UR4, c[0x0][0x154] ;  /* 0x0000550000047ab9 */ /* 0x000fe20000000800 */
[----:B0-----:R-:W-:Y:S01]  /*6280*/  IADD3 R3, P0, RZ, -R89, RZ ;  /* 0x80000059ff037210 */ /* 0x001fe20007f1e0ff */
[----:B------:R-:W-:Y:S02]  /*6290*/  IMAD R21, R21, R20, R12 ;  /* 0x0000001415157224 */ /* 0x000fe400078e020c */
[----:B------:R-:W0:Y:S01]  /*62a0*/  LDC R6, c[0x0][0x618] ;  /* 0x00018600ff067b82 */ /* 0x000e220000000800 */
[----:B------:R-:W-:Y:S02]  /*62b0*/  IMAD.MOV.U32 R7, RZ, RZ, 0x1 ;  /* 0x00000001ff077424 */ /* 0x000fe400078e00ff */
[----:B------:R-:W-:-:S04]  /*62c0*/  IMAD.X R5, RZ, RZ, ~R0, P0 ;  /* 0x000000ffff057224 */ /* 0x000fc800000e0e00 */
[-C--:B-1----:R-:W-:Y:S01]  /*62d0*/  IMAD R0, R5, R14.reuse, RZ ;  /* 0x0000000e05007224 */ /* 0x082fe200078e02ff */
[----:B------:R-:W1:Y:S01]  /*62e0*/  LDC R8, c[0x0][0x608] ;  /* 0x00018200ff087b82 */ /* 0x000e620000000800 */
[----:B------:R-:W-:-:S04]  /*62f0*/  IMAD.WIDE.U32 R4, R3, R14, R16 ;  /* 0x0000000e03047225 */ /* 0x000fc800078e0010 */
[----:B------:R-:W-:Y:S01]  /*6300*/  IMAD R3, R3, R15, R0 ;  /* 0x0000000f03037224 */ /* 0x000fe200078e0200 */
[----:B------:R-:W-:Y:S02]  /*6310*/  I2FP.F32.U32 R0, R24 ;  /* 0x0000001800007245 */ /* 0x000fe40000201000 */
[----:B------:R-:W3:Y:S01]  /*6320*/  LDC R26, c[0x0][0x658] ;  /* 0x00019600ff1a7b82 */ /* 0x000ee20000000800 */
[----:B------:R-:W-:Y:S01]  /*6330*/  IMAD.IADD R3, R5, 0x1, R3 ;  /* 0x0000000105037824 */ /* 0x000fe200078e0203 */
[----:B--2---:R-:W-:Y:S01]  /*6340*/  ISETP.NE.U32.AND P0, PT, R28, RZ, PT ;  /* 0x000000ff1c00720c */ /* 0x004fe20003f05070 */
[----:B------:R-:W-:Y:S01]  /*6350*/  FMUL R0, R0, UR4 ;  /* 0x0000000400007c20 */ /* 0x000fe20008400000 */
[----:B------:R-:W-:Y:S02]  /*6360*/  IMAD.MOV.U32 R5, RZ, RZ, -0x1 ;  /* 0xffffffffff057424 */ /* 0x000fe400078e00ff */
[----:B------:R-:W-:Y:S01]  /*6370*/  ISETP.NE.AND.EX P0, PT, R29, RZ, PT, P0 ;  /* 0x000000ff1d00720c */ /* 0x000fe20003f05300 */
[----:B------:R2:W4:Y:S01]  /*6380*/  F2I.U32.TRUNC.NTZ R13, R0 ;  /* 0x00000000000d7305 */ /* 0x000522000020f000 */
[----:B------:R-:W2:Y:S01]  /*6390*/  LDC R15, c[0x0][0x148] ;  /* 0x00005200ff0f7b82 */ /* 0x000ea20000000800 */
[----:B0-----:R-:W-:-:S02]  /*63a0*/  SHF.R.U64 R12, R4, R6, R3 ;  /* 0x00000006040c7219 */ /* 0x001fc40000001203 */
[----:B------:R-:W-:-:S05]  /*63b0*/  SHF.R.U32.HI R3, RZ, R6, R3 ;  /* 0x00000006ff037219 */ /* 0x000fca0000011603 */
[----:B------:R-:W0:Y:S01]  /*63c0*/  LDC R20, c[0x0][0x600] ;  /* 0x00018000ff147b82 */ /* 0x000e220000000800 */
[-CC-:B-1----:R-:W-:Y:S02]  /*63d0*/  SHF.R.U64 R10, R12, R8.reuse, R3.reuse ;  /* 0x000000080c0a7219 */ /* 0x182fe40000001203 */
[----:B------:R-:W-:-:S05]  /*63e0*/  SHF.R.U32.HI R3, RZ, R8, R3 ;  /* 0x00000008ff037219 */ /* 0x000fca0000011603 */
[----:B------:R-:W1:Y:S01]  /*63f0*/  LDC R27, c[0x0][0x648] ;  /* 0x00019200ff1b7b82 */ /* 0x000e620000000800 */
[-C--:B---3--:R-:W-:Y:S02]  /*6400*/  SHF.L.U32 R4, R5, R26.reuse, RZ ;  /* 0x0000001a05047219 */ /* 0x088fe400000006ff */
[-CC-:B------:R-:W-:Y:S02]  /*6410*/  SHF.R.U64 R14, R10, R26.reuse, R3.reuse ;  /* 0x0000001a0a0e7219 */ /* 0x180fe40000001203 */
[----:B------:R-:W-:Y:S02]  /*6420*/  SHF.R.U32.HI R5, RZ, R26, R3 ;  /* 0x0000001aff057219 */ /* 0x000fe40000011603 */
[----:B------:R-:W-:Y:S01]  /*6430*/  LOP3.LUT R25, RZ, R4, RZ, 0x33, !PT ;  /* 0x00000004ff197212 */ /* 0x000fe200078e33ff */
[----:B------:R-:W3:Y:S01]  /*6440*/  LDC R30, c[0x0][0x638] ;  /* 0x00018e00ff1e7b82 */ /* 0x000ee20000000800 */
[----:B------:R-:W-:Y:S01]  /*6450*/  SHF.L.U32 R26, R7, R26, RZ ;  /* 0x0000001a071a7219 */ /* 0x000fe200000006ff */
[----:B------:R-:W-:-:S06]  /*6460*/  IMAD.MOV.U32 R4, RZ, RZ, R14 ;  /* 0x000000ffff047224 */ /* 0x000fcc00078e000e */
[----:B------:R-:W0:Y:S01]  /*6470*/  LDC R31, c[0x0][0x610] ;  /* 0x00018400ff1f7b82 */ /* 0x000e220000000800 */
[----:B----4-:R-:W-:Y:S05]  /*6480*/  @!P0 BRA `(.L_x_164) ;  /* 0x0000000000288947 */ /* 0x010fea0003800000 */
        /* <DEDUP_REMOVED lines=10> */
.L_x_164:
[----:B------:R-:W-:Y:S01]  /*6530*/  ISETP.NE.AND P0, PT, R2, 0x1, PT ;  /* 0x000000010200780c */ /* 0x000fe20003f05270 */
[----:B0-----:R-:W-:Y:S01]  /*6540*/  VIADD R7, R20, 0xffffffff ;  /* 0xffffffff14077836 */ /* 0x001fe20000000000 */
[----:B-12---:R-:W-:Y:S01]  /*6550*/  SHF.R.U64 R0, R4, R27, R5 ;  /* 0x0000001b04007219 */ /* 0x006fe20000001205 */
[----:B------:R-:W-:Y:S01]  /*6560*/  IMAD.MOV R13, RZ, RZ, -R13 ;  /* 0x000000ffff0d7224 */ /* 0x000fe200078e0a0d */
[----:B------:R-:W-:Y:S01]  /*6570*/  LOP3.LUT R5, R10, R25, RZ, 0xc0, !PT ;  /* 0x000000190a057212 */ /* 0x000fe200078ec0ff */
[----:B------:R-:W-:Y:S01]  /*6580*/  IMAD.MOV.U32 R4, RZ, RZ, 0x1 ;  /* 0x00000001ff047424 */ /* 0x000fe200078e00ff */
[----:B------:R-:W-:Y:S01]  /*6590*/  LOP3.LUT R12, R12, R7, RZ, 0xc0, !PT ;  /* 0x000000070c0c7212 */ /* 0x000fe200078ec0ff */
[----:B------:R-:W-:Y:S02]  /*65a0*/  IMAD.MOV R3, RZ, RZ, -R0 ;  /* 0x000000ffff037224 */ /* 0x000fe400078e0a00 */
[----:B------:R-:W-:Y:S02]  /*65b0*/  IMAD R0, R26, R0, R5 ;  /* 0x000000001a007224 */ /* 0x000fe400078e0205 */
[----:B---3--:R-:W-:-:S02]  /*65c0*/  IMAD R3, R3, R30, R14 ;  /* 0x0000001e03037224 */ /* 0x008fc400078e020e */
[----:B------:R-:W-:Y:S02]  /*65d0*/  @P0 IMAD R21, R15, R13, R24 ;  /* 0x0000000d0f150224 */ /* 0x000fe400078e0218 */
[----:B------:R-:W-:Y:S01]  /*65e0*/  IMAD R5, R3, R20, R12 ;  /* 0x0000001403057224 */ /* 0x000fe200078e020c */
[----:B------:R-:W-:Y:S01]  /*65f0*/  PRMT R3, R4, 0x7610, R3 ;  /* 0x0000761004037816 */ /* 0x000fe20000000003 */
[----:B------:R-:W-:-:S05]  /*6600*/  IMAD R0, R0, R31, R21 ;  /* 0x0000001f00007224 */ /* 0x000fca00078e0215 */
[----:B------:R-:W-:Y:S02]  /*6610*/  SEL R93, R5, R0, !P0 ;  /* 0x00000000055d7207 */ /* 0x000fe40004000000 */
[----:B------:R-:W-:-:S07]  /*6620*/  SEL R0, R0, R5, !P0 ;  /* 0x0000000500007207 */ /* 0x000fce0004000000 */
.L_x_162:
[----:B------:R-:W-:Y:S01]  /*6630*/  LOP3.LUT P0, RZ, R3, 0xff, RZ, 0xc0, !PT ;  /* 0x000000ff03ff7812 */ /* 0x000fe2000780c0ff */
[----:B------:R-:W-:-:S12]  /*6640*/  IMAD.MOV.U32 R92, RZ, RZ, R0 ;  /* 0x000000ffff5c7224 */ /* 0x000fd800078e0000 */
[----:B------:R-:W-:Y:S05]  /*6650*/  @P0 BRA `(.L_x_165) ;  /* 0xffffffac00240947 */ /* 0x000fea000383ffff */
[----:B------:R-:W-:Y:S05]  /*6660*/  EXIT ;  /* 0x000000000000794d */ /* 0x000fea0003800000 */
.L_x_8:
[----:B0-----:R-:W-:Y:S01]  /*6670*/  ULDC.64 UR4, c[0x0][0x650] ;  /* 0x0001940000047ab9 */ /* 0x001fe20000000a00 */
        /* <DEDUP_REMOVED lines=25> */
.L_x_167:
[----:B------:R-:W0:Y:S01]  /*6810*/  LDC.64 R28, c[0x0][0x640] ;  /* 0x00019000ff1c7b82 */ /* 0x000e220000000a00 */
[-CC-:B------:R-:W-:Y:S01]  /*6820*/  SHF.R.U64 R22, R12, R6.reuse, R13.reuse ;  /* 0x000000060c167219 */ /* 0x180fe2000000120d */
[----:B------:R-:W-:Y:S01]  /*6830*/  IMAD.MOV.U32 R30, RZ, RZ, 0x1 ;  /* 0x00000001ff1e7424 */ /* 0x000fe200078e00ff */
[----:B------:R-:W-:Y:S02]  /*6840*/  SHF.R.U32.HI R6, RZ, R6, R13 ;  /* 0x00000006ff067219 */ /* 0x000fe4000001160d */
        /* <DEDUP_REMOVED lines=8> */
[----:B------:R-:W-:Y:S01]  /*68d0*/  IMAD.IADD R9, R9, 0x1, R11 ;  /* 0x0000000109097824 */ /* 0x000fe200078e020b */
[----:B0-----:R-:W-:-:S04]  /*68e0*/  ISETP.NE.U32.AND P0, PT, R28, RZ, PT ;  /* 0x000000ff1c00720c */ /* 0x001fc80003f05070 */
[----:B------:R-:W-:Y:S02]  /*68f0*/  ISETP.NE.AND.EX P0, PT, R29, RZ, PT, P0 ;  /* 0x000000ff1d00720c */ /* 0x000fe40003f05300 */
[----:B------:R-:W0:Y:S01]  /*6900*/  LDC R20, c[0x0][0x600] ;  /* 0x00018000ff147b82 */ /* 0x000e220000000800 */
[-CC-:B-1----:R-:W-:Y:S01]  /*6910*/  SHF.R.U64 R14, R8, R10.reuse, R9.reuse ;  /* 0x0000000a080e7219 */ /* 0x182fe20000001209 */
[----:B------:R-:W-:Y:S01]  /*6920*/  IMAD.MOV.U32 R8, RZ, RZ, -0x1 ;  /* 0xffffffffff087424 */ /* 0x000fe200078e00ff */
[----:B------:R-:W-:-:S05]  /*6930*/  SHF.R.U32.HI R9, RZ, R10, R9 ;  /* 0x0000000aff097219 */ /* 0x000fca0000011609 */
[----:B------:R-:W1:Y:S01]  /*6940*/  LDC R24, c[0x0][0x648] ;  /* 0x00019200ff187b82 */ /* 0x000e620000000800 */
[-CC-:B--2---:R-:W-:Y:S02]  /*6950*/  SHF.R.U64 R23, R14, R12.reuse, R9.reuse ;  /* 0x0000000c0e177219 */ /* 0x184fe40000001209 */
[----:B------:R-:W-:-:S05]  /*6960*/  SHF.R.U32.HI R6, RZ, R12, R9 ;  /* 0x0000000cff067219 */ /* 0x000fca0000011609 */
[----:B------:R-:W2:Y:S01]  /*6970*/  LDC R26, c[0x0][0x638] ;  /* 0x00018e00ff1a7b82 */ /* 0x000ea20000000800 */
[-C--:B---3--:R-:W-:Y:S02]  /*6980*/  SHF.L.U32 R8, R8, R27.reuse, RZ ;  /* 0x0000001b08087219 */ /* 0x088fe400000006ff */
[-CC-:B------:R-:W-:Y:S02]  /*6990*/  SHF.R.U64 R25, R23, R27.reuse, R6.reuse ;  /* 0x0000001b17197219 */ /* 0x180fe40000001206 */
[----:B------:R-:W-:Y:S02]  /*69a0*/  LOP3.LUT R32, RZ, R8, RZ, 0x33, !PT ;  /* 0x00000008ff207212 */ /* 0x000fe400078e33ff */
[----:B------:R-:W-:Y:S01]  /*69b0*/  SHF.R.U32.HI R9, RZ, R27, R6 ;  /* 0x0000001bff097219 */ /* 0x000fe20000011606 */
[----:B------:R-:W3:Y:S01]  /*69c0*/  LDC R31, c[0x0][0x610] ;  /* 0x00018400ff1f7b82 */ /* 0x000ee20000000800 */
[----:B------:R-:W-:Y:S01]  /*69d0*/  IMAD.MOV.U32 R8, RZ, RZ, R25 ;  /* 0x000000ffff087224 */ /* 0x000fe200078e0019 */
[----:B------:R-:W-:Y:S06]  /*69e0*/  @!P0 BRA `(.L_x_168) ;  /* 0x0000000000288947 */ /* 0x000fec0003800000 */
        /* <DEDUP_REMOVED lines=10> */
.L_x_168:
[----:B------:R-:W-:Y:S02]  /*6a90*/  ISETP.NE.AND P0, PT, R2, 0x1, PT ;  /* 0x000000010200780c */ /* 0x000fe40003f05270 */
[----:B-1----:R-:W-:Y:S01]  /*6aa0*/  SHF.R.U64 R6, R8, R24, R9 ;  /* 0x0000001808067219 */ /* 0x002fe20000001209 */
[----:B0-----:R-:W-:Y:S01]  /*6ab0*/  VIADD R9, R20, 0xffffffff ;  /* 0xffffffff14097836 */ /* 0x001fe20000000000 */
[----:B------:R-:W-:Y:S02]  /*6ac0*/  SHF.L.U32 R30, R30, R27, RZ ;  /* 0x0000001b1e1e7219 */ /* 0x000fe400000006ff */
[----:B------:R-:W-:Y:S01]  /*6ad0*/  LOP3.LUT R5, R23, R32, RZ, 0xc0, !PT ;  /* 0x0000002017057212 */ /* 0x000fe200078ec0ff */
[----:B------:R-:W-:-:S04]  /*6ae0*/  IMAD.MOV R8, RZ, RZ, -R6 ;  /* 0x000000ffff087224 */ /* 0x000fc800078e0a06 */
[----:B------:R-:W-:Y:S01]  /*6af0*/  IMAD R6, R30, R6, R5 ;  /* 0x000000061e067224 */ /* 0x000fe200078e0205 */
[----:B------:R-:W-:Y:S01]  /*6b00*/  LOP3.LUT R5, R14, R9, RZ, 0xc0, !PT ;  /* 0x000000090e057212 */ /* 0x000fe200078ec0ff */
[----:B------:R-:W-:Y:S02]  /*6b10*/  @P0 IMAD R3, R7, R21, R4 ;  /* 0x0000001507030224 */ /* 0x000fe400078e0204 */
[----:B--2---:R-:W-:Y:S02]  /*6b20*/  IMAD R4, R8, R26, R25 ;  /* 0x0000001a08047224 */ /* 0x004fe400078e0219 */
[----:B---3--:R-:W-:Y:S02]  /*6b30*/  IMAD R3, R6, R31, R3 ;  /* 0x0000001f06037224 */ /* 0x008fe400078e0203 */
[----:B------:R-:W-:Y:S02]  /*6b40*/  IMAD R4, R4, R20, R5 ;  /* 0x0000001404047224 */ /* 0x000fe400078e0205 */
[----:B------:R-:W-:-:S02]  /*6b50*/  IMAD.MOV.U32 R8, RZ, RZ, 0x1 ;  /* 0x00000001ff087424 */ /* 0x000fc400078e00ff */
[----:B------:R-:W-:Y:S01]  /*6b60*/  IMAD.MOV.U32 R6, RZ, RZ, R22 ;  /* 0x000000ffff067224 */ /* 0x000fe200078e0016 */
[----:B------:R-:W-:Y:S02]  /*6b70*/  SEL R13, R4, R3, !P0 ;  /* 0x00000003040d7207 */ /* 0x000fe40004000000 */
[----:B------:R-:W-:-:S07]  /*6b80*/  SEL R20, R3, R4, !P0 ;  /* 0x0000000403147207 */ /* 0x000fce0004000000 */
.L_x_166:
[----:B------:R-:W-:-:S08]  /*6b90*/  NOP ;  /* 0x0000000000007918 */ /* 0x000fd00000000000 */
[----:B------:R-:W0:-:S00]  /*6ba0*/  USETMAXREG.DEALLOC.CTAPOOL 0x28 ;  /* 0x00000028000079c8 */ /* 0x000e0000080e0500 */
[----:B0-----:R-:W-:-:S13]  /*6bb0*/  ISETP.NE.AND P0, PT, R0, RZ, PT ;  /* 0x000000ff0000720c */ /* 0x001fda0003f05270 */
[----:B------:R-:W-:Y:S05]  /*6bc0*/  @P0 EXIT ;  /* 0x000000000000094d */ /* 0x000fea0003800000 */
[----:B------:R-:W-:Y:S01]  /*6bd0*/  LOP3.LUT P0, RZ, R8, 0xff, RZ, 0xc0, !PT ;  /* 0x000000ff08ff7812 */ /* 0x000fe2000780c0ff */
[----:B------:R-:W-:Y:S02]  /*6be0*/  IMAD.MOV.U32 R0, RZ, RZ, 0x1 ;  /* 0x00000001ff007424 */ /* 0x000fe400078e00ff */
[----:B------:R-:W-:-:S10]  /*6bf0*/  IMAD.MOV.U32 R3, RZ, RZ, RZ ;  /* 0x000000ffff037224 */ /* 0x000fd400078e00ff */
[----:B------:R-:W-:Y:S05]  /*6c00*/  @!P0 BRA `(.L_x_169) ;  /* 0x0000000c00448947 */ /* 0x000fea0003800000 */
[----:B------:R-:W0:Y:S01]  /*6c10*/  LDC R0, c[0x0][0x28c] ;  /* 0x0000a300ff007b82 */ /* 0x000e220000000800 */
[----:B------:R-:W-:Y:S01]  /*6c20*/  ULDC UR5, c[0x0][0x658] ;  /* 0x0001960000057ab9 */ /* 0x000fe20000000800 */
[----:B------:R-:W-:Y:S01]  /*6c30*/  UMOV UR7, 0xffffffff ;  /* 0xffffffff00077882 */ /* 0x000fe20000000000 */
[----:B------:R-:W-:Y:S01]  /*6c40*/  ULDC UR6, c[0x0][0xc] ;  /* 0x0000030000067ab9 */ /* 0x000fe20000000800 */
[----:B------:R-:W-:Y:S01]  /*6c50*/  USHF.L.U32 UR8, UR7, UR5, URZ ;  /* 0x0000000507087299 */ /* 0x000fe2000800063f */
[----:B------:R-:W-:Y:S01]  /*6c60*/  BSSY B0, `(.L_x_169) ;  /* 0x00000cb000007945 */ /* 0x000fe20003800000 */
[----:B------:R-:W-:Y:S01]  /*6c70*/  UMOV UR9, 0x1 ;  /* 0x0000000100097882 */ /* 0x000fe20000000000 */
[----:B------:R-:W-:Y:S01]  /*6c80*/  ULDC UR7, c[0x0][0x10] ;  /* 0x0000040000077ab9 */ /* 0x000fe20000000800 */
[----:B------:R-:W1:Y:S01]  /*6c90*/  S2UR UR10, SR_CgaCtaId ;  /* 0x00000000000a79c3 */ /* 0x000e620000008800 */
[----:B------:R-:W-:Y:S01]  /*6ca0*/  UIMAD.WIDE.U32 UR6, UR6, UR7, URZ ;  /* 0x00000007060672a5 */ /* 0x000fe2000f8e003f */
[----:B------:R-:W-:Y:S01]  /*6cb0*/  IMAD.MOV.U32 R9, RZ, RZ, 0x1 ;  /* 0x00000001ff097424 */ /* 0x000fe200078e00ff */
[----:B------:R-:W-:Y:S01]  /*6cc0*/  USHF.L.U32 UR18, UR9, UR5, URZ ;  /* 0x0000000509127299 */ /* 0x000fe2000800063f */
[----:B------:R-:W-:Y:S01]  /*6cd0*/  LOP3.LUT R8, R19, 0x2, RZ, 0xfc, !PT ;  /* 0x0000000213087812 */ /* 0x000fe200078efcff */
[----:B------:R-:W-:Y:S01]  /*6ce0*/  ULDC UR4, c[0x0][0x600] ;  /* 0x0001800000047ab9 */ /* 0x000fe20000000800 */
[----:B------:R-:W-:Y:S01]  /*6cf0*/  ULDC UR5, c[0x0][0x14] ;  /* 0x0000050000057ab9 */ /* 0x000fe20000000800 */
[----:B------:R-:W-:-:S02]  /*6d00*/  UIADD3 UR4, UR4, -0x1, URZ ;  /* 0xffffffff04047890 */ /* 0x000fc4000fffe03f */
[----:B------:R-:W-:Y:S02]  /*6d10*/  UIMAD.WIDE.U32 UR22, UR6, UR5, URZ ;  /* 0x00000005061672a5 */ /* 0x000fe4000f8e003f */
[----:B------:R-:W-:Y:S02]  /*6d20*/  UIMAD UR13, UR7, UR5, URZ ;  /* 0x00000005070d72a4 */ /* 0x000fe4000f8e023f */
[----:B------:R-:W-:Y:S02]  /*6d30*/  ULOP3.LUT UR17, URZ, UR8, URZ, 0x33, !UPT ;  /* 0x000000083f117292 */ /* 0x000fe4000f8e333f */
[----:B------:R-:W-:Y:S01]  /*6d40*/  UIADD3 UR13, UR23, UR13, URZ ;  /* 0x0000000d170d7290 */ /* 0x000fe2000fffe03f */
[----:B0-----:R-:W-:Y:S01]  /*6d50*/  VIADD R0, R0, 0x1f ;  /* 0x0000001f00007836 */ /* 0x001fe20000000000 */
[----:B------:R-:W-:-:S04]  /*6d60*/  ULDC.64 UR24, c[0x0][0x198] ;  /* 0x0000660000187ab9 */ /* 0x000fc80000000a00 */
[----:B------:R-:W-:Y:S01]  /*6d70*/  SHF.R.S32.HI R3, RZ, 0x1f, R0 ;  /* 0x0000001fff037819 */ /* 0x000fe20000011400 */
[----:B-1----:R-:W-:-:S03]  /*6d80*/  IMAD.U32 R11, RZ, RZ, UR10 ;  /* 0x0000000aff0b7e24 */ /* 0x002fc6000f8e00ff */
[----:B------:R-:W-:Y:S01]  /*6d90*/  LEA.HI R3, R3, R0, RZ, 0x5 ;  /* 0x0000000003037211 */ /* 0x000fe200078f28ff */
[----:B------:R-:W-:-:S03]  /*6da0*/  IMAD.MOV.U32 R0, RZ, RZ, 0x1 ;  /* 0x00000001ff007424 */ /* 0x000fc600078e00ff */
[----:B------:R-:W-:Y:S01]  /*6db0*/  SHF.R.S32.HI R10, RZ, 0x5, R3 ;  /* 0x00000005ff0a7819 */ /* 0x000fe20000011403 */
[----:B------:R-:W-:-:S04]  /*6dc0*/  IMAD.MOV.U32 R3, RZ, RZ, RZ ;  /* 0x000000ffff037224 */ /* 0x000fc800078e00ff */
[----:B------:R-:W-:-:S07]  /*6dd0*/  VIADD R12, R10, 0x1 ;  /* 0x000000010a0c7836 */ /* 0x000fce0000000000 */
.L_x_180:
[----:B------:R-:W-:-:S03]  /*6de0*/  UMOV UR5, 0xffffffff ;  /* 0xffffffff00057882 */ /* 0x000fc60000000000 */
[----:B------:R-:W-:Y:S05]  /*6df0*/  BRA.DIV UR5, `(.L_x_170) ;  /* 0x0000001605187947 */ /* 0x000fea000b800000 */
[----:B------:R-:W-:-:S13]  /*6e00*/  ELECT P6, URZ, PT ;  /* 0x00000000003f782f */ /* 0x000fda00038c0000 */
.L_x_201:
[----:B------:R-:W0:Y:S01]  /*6e10*/  LDC R4, c[0x0][0x28c] ;  /* 0x0000a300ff047b82 */ /* 0x000e220000000800 */
[----:B------:R-:W-:Y:S01]  /*6e20*/  BSSY B1, `(.L_x_171) ;  /* 0x000003b000017945 */ /* 0x000fe20003800000 */
[----:B0-----:R-:W-:-:S13]  /*6e30*/  ISETP.LT.OR P6, PT, R4, 0x1, !P6 ;  /* 0x000000010400780c */ /* 0x001fda00077c1670 */
[----:B------:R-:W-:Y:S05]  /*6e40*/  @P6 BRA `(.L_x_172) ;  /* 0x0000000000e06947 */ /* 0x000fea0003800000 */
[----:B------:R-:W-:Y:S02]  /*6e50*/  IMAD R20, R20, 0x2, R11 ;  /* 0x0000000214147824 */ /* 0x000fe400078e020b */
[----:B------:R-:W-:Y:S02]  /*6e60*/  IMAD.SHL.U32 R21, R13, 0x80, RZ ;  /* 0x000000800d157824 */ /* 0x000fe400078e00ff */
[----:B------:R-:W-:Y:S02]  /*6e70*/  IMAD.MOV.U32 R22, RZ, RZ, RZ ;  /* 0x000000ffff167224 */ /* 0x000fe400078e00ff */
[----:B------:R-:W-:Y:S02]  /*6e80*/  IMAD.MOV.U32 R4, RZ, RZ, R12 ;  /* 0x000000ffff047224 */ /* 0x000fe400078e000c */
[----:B------:R-:W-:Y:S02]  /*6e90*/  IMAD.MOV.U32 R5, RZ, RZ, R0 ;  /* 0x000000ffff057224 */ /* 0x000fe400078e0000 */
[----:B------:R-:W-:-:S02]  /*6ea0*/  IMAD.MOV.U32 R14, RZ, RZ, R3 ;  /* 0x000000ffff0e7224 */ /* 0x000fc400078e0003 */
[----:B------:R-:W-:-:S07]  /*6eb0*/  IMAD.SHL.U32 R15, R20, 0x40, RZ ;  /* 0x00000040140f7824 */ /* 0x000fce00078e00ff */
.L_x_175:
[----:B------:R-:W0:Y:S01]  /*6ec0*/  S2UR UR5, SR_CgaCtaId ;  /* 0x00000000000579c3 */ /* 0x000e220000008800 */
[----:B------:R-:W-:Y:S02]  /*6ed0*/  MOV R20, 0x400 ;  /* 0x0000040000147802 */ /* 0x000fe40000000f00 */
[----:B------:R-:W-:Y:S02]  /*6ee0*/  SHF.L.U32 R7, R5, 0x1f, RZ ;  /* 0x0000001f05077819 */ /* 0x000fe400000006ff */
[----:B------:R-:W-:-:S13]  /*6ef0*/  LOP3.LUT P1, RZ, R18, 0x7f, RZ, 0xc0, !PT ;  /* 0x0000007f12ff7812 */ /* 0x000fda000782c0ff */
[----:B------:R-:W1:Y:S01]  /*6f00*/  @!P1 LDC R13, c[0x0][0x500] ;  /* 0x00014000ff0d9b82 */ /* 0x000e620000000800 */
[----:B0-----:R-:W-:-:S05]  /*6f10*/  IMAD.U32 R11, RZ, RZ, UR5 ;  /* 0x00000005ff0b7e24 */ /* 0x001fca000f8e00ff */
[----:B------:R-:W-:-:S05]  /*6f20*/  LEA R23, R11, R20, 0x18 ;  /* 0x000000140b177211 */ /* 0x000fca00078ec0ff */
[----:B------:R-:W-:-:S04]  /*6f30*/  IMAD R20, R14, 0x8, R23 ;  /* 0x000000080e147824 */ /* 0x000fc800078e0217 */
[----:B------:R-:W0:Y:S02]  /*6f40*/  SYNCS.PHASECHK.TRANS64.TRYWAIT P0, [R20+URZ+0x70], R7 ;  /* 0x00007007140075a7 */ /* 0x000e24000800017f */
[----:B01----:R-:W-:Y:S05]  /*6f50*/  @!P0 BRA `(.L_x_173) ;  /* 0x0000001000e08947 */ /* 0x003fea0003800000 */
.L_x_202:
[----:B0-----:R-:W-:Y:S01]  /*6f60*/  PRMT R7, R8, 0x9910, RZ ;  /* 0x0000991008077816 */ /* 0x001fe200000000ff */
[----:B------:R0:W-:Y:S03]  /*6f70*/  @!P1 SYNCS.ARRIVE.TRANS64 RZ, [R20+URZ], R13 ;  /* 0x0000000d14ff99a7 */ /* 0x0001e6000800003f */
[----:B------:R-:W-:-:S13]  /*6f80*/  ISETP.NE.AND P0, PT, R7, 0x2, PT ;  /* 0x000000020700780c */ /* 0x000fda0003f05270 */
[----:B0-----:R-:W-:Y:S05]  /*6f90*/  @P0 BRA `(.L_x_174) ;  /* 0x0000000000040947 */ /* 0x001fea0003800000 */
[----:B------:R-:W-:Y:S01]  /*6fa0*/  BPT.TRAP 0x1 ;  /* 0x000000040000795c */ /* 0x000fe20000300000 */
.L_x_174:
[----:B------:R-:W-:Y:S01]  /*6fb0*/  IMAD R7, R14, 0x2, R11 ;  /* 0x000000020e077824 */ /* 0x000fe200078e020b */
[----:B------:R-:W-:Y:S01]  /*6fc0*/  R2UR UR9, R20 ;  /* 0x00000000140972ca */ /* 0x000fe200000e0000 */
[----:B------:R-:W-:Y:S01]  /*6fd0*/  VIADD R4, R4, 0xffffffff ;  /* 0xffffffff04047836 */ /* 0x000fe20000000000 */
[----:B------:R-:W-:Y:S01]  /*6fe0*/  UIADD3 UR6, UP0, UR24, 0xf0, URZ ;  /* 0x000000f018067890 */ /* 0x000fe2000ff1e03f */
[----:B------:R-:W-:Y:S01]  /*6ff0*/  IMAD.SHL.U32 R7, R7, 0x800, RZ ;  /* 0x0000080007077824 */ /* 0x000fe200078e00ff */
[----:B------:R-:W-:Y:S01]  /*7000*/  R2UR UR11, R15 ;  /* 0x000000000f0b72ca */ /* 0x000fe200000e0000 */
[----:B------:R-:W-:Y:S01]  /*7010*/  UIADD3 UR26, UP1, UR24, 0x1f0, URZ ;  /* 0x000001f0181a7890 */ /* 0x000fe2000ff3e03f */
[----:B------:R-:W-:Y:S01]  /*7020*/  R2UR UR10, R22 ;  /* 0x00000000160a72ca */ /* 0x000fe200000e0000 */
[--C-:B------:R-:W-:Y:S01]  /*7030*/  IMAD R7, R7, 0x2, R23.reuse ;  /* 0x0000000207077824 */ /* 0x100fe200078e0217 */
[----:B------:R-:W-:Y:S01]  /*7040*/  R2UR UR12, R6 ;  /* 0x00000000060c72ca */ /* 0x000fe200000e0000 */
[C---:B------:R-:W-:Y:S01]  /*7050*/  IMAD R23, R14.reuse, 0x2000, R23 ;  /* 0x000020000e177824 */ /* 0x040fe200078e0217 */
[----:B------:R-:W-:Y:S01]  /*7060*/  R2UR UR19, R21 ;  /* 0x00000000151372ca */ /* 0x000fe200000e0000 */
[----:B------:R-:W-:Y:S01]  /*7070*/  UIADD3.X UR7, URZ, UR25, URZ, UP0, !UPT ;  /* 0x000000193f077290 */ /* 0x000fe200087fe43f */
[----:B------:R-:W-:Y:S01]  /*7080*/  R2UR UR5, R7 ;  /* 0x00000000070572ca */ /* 0x000fe200000e0000 */
[----:B------:R-:W-:Y:S01]  /*7090*/  VIADD R14, R14, 0x1 ;  /* 0x000000010e0e7836 */ /* 0x000fe20000000000 */
[----:B------:R-:W-:Y:S01]  /*70a0*/  R2UR UR8, R23 ;  /* 0x00000000170872ca */ /* 0x000fe200000e0000 */
[----:B------:R-:W-:Y:S01]  /*70b0*/  UIADD3.X UR27, URZ, UR25, URZ, UP1, !UPT ;  /* 0x000000193f1b7290 */ /* 0x000fe20008ffe43f */
[----:B------:R-:W-:Y:S01]  /*70c0*/  ISETP.GT.AND P1, PT, R4, 0x1, PT ;  /* 0x000000010400780c */ /* 0x000fe20003f24270 */
[----:B------:R-:W-:Y:S01]  /*70d0*/  UMOV UR20, 0x30000 ;  /* 0x0003000000147882 */ /* 0x000fe20000000000 */
[----:B------:R-:W-:Y:S01]  /*70e0*/  UMOV UR14, 0x0 ;  /* 0x00000000000e7882 */ /* 0x000fe20000000000 */
[----:B------:R-:W-:Y:S01]  /*70f0*/  UMOV UR15, 0x10000000 ;  /* 0x10000000000f7882 */ /* 0x000fe20000000000 */
[----:B------:R-:W-:Y:S01]  /*7100*/  ISETP.NE.AND P0, PT, R14, 0xe, PT ;  /* 0x0000000e0e00780c */ /* 0x000fe20003f05270 */
[----:B------:R-:W-:-:S03]  /*7110*/  VIADD R22, R22, 0x20 ;  /* 0x0000002016167836 */ /* 0x000fc60000000000 */
[----:B------:R-:W-:Y:S01]  /*7120*/  SEL R20, RZ, 0x1, P0 ;  /* 0x00000001ff147807 */ /* 0x000fe20000000000 */
[----:B------:R-:W-:Y:S01]  /*7130*/  UIADD3 UR5, UR5, 0x200, URZ ;  /* 0x0000020005057890 */ /* 0x000fe2000fffe03f */
[----:B------:R-:W-:Y:S01]  /*7140*/  SEL R14, R14, RZ, P0 ;  /* 0x000000ff0e0e7207 */ /* 0x000fe20000000000 */
[----:B------:R-:W-:Y:S01]  /*7150*/  UIADD3 UR16, UR8, 0x1c200, URZ ;  /* 0x0001c20008107890 */ /* 0x000fe2000fffe03f */
[----:B------:R-:W-:-:S04]  /*7160*/  LOP3.LUT R5, R5, R20, RZ, 0x3c, !PT ;  /* 0x0000001405057212 */ /* 0x000fc800078e3cff */
[----:B------:R-:W-:Y:S02]  /*7170*/  UMOV UR8, UR5 ;  /* 0x0000000500087c82 */ /* 0x000fe40008000000 */
[----:B------:R0:W-:Y:S02]  /*7180*/  UTMALDG.3D.MULTICAST [UR8], [UR6], UR20, desc[UR14] ;  /* 0x00000e08060073b4 */ /* 0x0001e40008011814 */
[----:B0-----:R-:W-:Y:S01]  /*7190*/  UMOV UR8, UR16 ;  /* 0x0000001000087c82 */ /* 0x001fe20008000000 */
[----:B------:R-:W-:Y:S02]  /*71a0*/  UMOV UR11, UR19 ;  /* 0x00000013000b7c82 */ /* 0x000fe40008000000 */
[----:B------:R0:W-:Y:S02]  /*71b0*/  UTMALDG.3D [UR8], [UR26], desc[UR14] ;  /* 0x00000e081a0075b4 */ /* 0x0001e40008011000 */
[----:B0-----:R-:W-:Y:S05]  /*71c0*/  @P1 BRA `(.L_x_175) ;  /* 0xfffffffc003c1947 */ /* 0x001fea000383ffff */
.L_x_172:
[----:B------:R-:W-:Y:S05]  /*71d0*/  BSYNC B1 ;  /* 0x0000000000017941 */ /* 0x000fea0003800000 */
.L_x_171:
[----:B------:R-:W-:Y:S01]  /*71e0*/  LOP3.LUT P1, RZ, R9, 0xff, RZ, 0xc0, !PT ;  /* 0x000000ff09ff7812 */ /* 0x000fe2000782c0ff */
[C---:B------:R-:W-:Y:S01]  /*71f0*/  IMAD.IADD R6, R10.reuse, 0x1, R3 ;  /* 0x000000010a067824 */ /* 0x040fe200078e0203 */
[----:B------:R-:W-:Y:S01]  /*7200*/  ULDC.64 UR6, c[0x0][0x650] ;  /* 0x0001940000067ab9 */ /* 0x000fe20000000a00 */
[----:B------:R-:W-:Y:S01]  /*7210*/  ISETP.GE.U32.AND P2, PT, R10, 0xe, PT ;  /* 0x0000000e0a00780c */ /* 0x000fe20003f46070 */
[----:B------:R-:W-:Y:S01]  /*7220*/  BSSY B1, `(.L_x_176) ;  /* 0x000006c000017945 */ /* 0x000fe20003800000 */
[----:B------:R-:W-:Y:S01]  /*7230*/  IMAD.MOV.U32 R20, RZ, RZ, -0x1 ;  /* 0xffffffffff147424 */ /* 0x000fe200078e00ff */
[----:B------:R-:W-:Y:S01]  /*7240*/  ISETP.GT.U32.AND P0, PT, R6, 0xd, PT ;  /* 0x0000000d0600780c */ /* 0x000fe20003f04070 */
[----:B------:R-:W-:Y:S01]  /*7250*/  IMAD.MOV.U32 R13, RZ, RZ, -0x1 ;  /* 0xffffffffff0d7424 */ /* 0x000fe200078e00ff */
[----:B------:R-:W-:Y:S02]  /*7260*/  SHF.R.U32.HI R4, RZ, 0x1, R6 ;  /* 0x00000001ff047819 */ /* 0x000fe40000011606 */
[----:B------:R-:W-:-:S02]  /*7270*/  ISETP.LT.U32.AND P0, PT, R10, 0xe, P0 ;  /* 0x0000000e0a00780c */ /* 0x000fc40000701070 */
[----:B------:R-:W-:Y:S01]  /*7280*/  PRMT R9, RZ, 0x7610, R9 ;  /* 0x00007610ff097816 */ /* 0x000fe20000000009 */
[----:B------:R-:W0:Y:S01]  /*7290*/  @P1 S2R R11, SR_CgaCtaId ;  /* 0x00000000000b1919 */ /* 0x000e220000008800 */
[----:B------:R-:W-:Y:S01]  /*72a0*/  @P1 MOV R14, 0x400 ;  /* 0x00000400000e1802 */ /* 0x000fe20000000f00 */
[----:B------:R-:W-:Y:S01]  /*72b0*/  IMAD.WIDE.U32 R4, R4, -0x6db6db6d, RZ ;  /* 0x9249249304047825 */ /* 0x000fe200078e00ff */
[----:B------:R-:W-:-:S04]  /*72c0*/  SEL R3, RZ, 0x1, !P0 ;  /* 0x00000001ff037807 */ /* 0x000fc80004000000 */
[----:B------:R-:W-:Y:S02]  /*72d0*/  SHF.R.U32.HI R5, RZ, 0x2, R5 ;  /* 0x00000002ff057819 */ /* 0x000fe40000011605 */
[----:B------:R-:W-:Y:S02]  /*72e0*/  LOP3.LUT R0, R0, R3, RZ, 0x3c, !PT ;  /* 0x0000000300007212 */ /* 0x000fe400078e3cff */
[----:B------:R-:W-:Y:S01]  /*72f0*/  PRMT R4, RZ, 0x7610, R4 ;  /* 0x00007610ff047816 */ /* 0x000fe20000000004 */
[----:B------:R-:W-:Y:S01]  /*7300*/  IMAD R3, R5, -0xe, R6 ;  /* 0xfffffff205037824 */ /* 0x000fe200078e0206 */
[----:B------:R-:W-:Y:S01]  /*7310*/  @P2 LOP3.LUT R0, R0, 0x1, R5, 0x78, !PT ;  /* 0x0000000100002812 */ /* 0x000fe200078e7805 */
[----:B------:R-:W-:Y:S01]  /*7320*/  IMAD.MOV.U32 R6, RZ, RZ, -0x1 ;  /* 0xffffffffff067424 */ /* 0x000fe200078e00ff */
[----:B0-----:R-:W-:-:S04]  /*7330*/  @P1 LEA R14, R11, R14, 0x18 ;  /* 0x0000000e0b0e1211 */ /* 0x001fc800078ec0ff */
[----:B------:R0:W-:Y:S01]  /*7340*/  @P1 SYNCS.ARRIVE.TRANS64.A1T0 RZ, [R14+URZ+0xf8], RZ ;  /* 0x0000f8ff0eff19a7 */ /* 0x0001e2000810003f */
[----:B------:R-:W-:-:S04]  /*7350*/  IADD3 R16, P1, R16, UR22, RZ ;  /* 0x0000001610107c10 */ /* 0x000fc8000ff3e0ff */
[----:B------:R-:W-:Y:S02]  /*7360*/  IADD3.X R17, R17, UR13, RZ, P1, !PT ;  /* 0x0000000d11117c10 */ /* 0x000fe40008ffe4ff */
[----:B------:R-:W-:-:S04]  /*7370*/  ISETP.GE.U32.AND P0, PT, R16, UR6, PT ;  /* 0x0000000610007c0c */ /* 0x000fc8000bf06070 */
[----:B------:R-:W-:-:S13]  /*7380*/  ISETP.GE.U32.AND.EX P0, PT, R17, UR7, PT, P0 ;  /* 0x0000000711007c0c */ /* 0x000fda000bf06100 */
[----:B0-----:R-:W-:Y:S05]  /*7390*/  @P0 BRA `(.L_x_177) ;  /* 0x0000000400500947 */ /* 0x001fea0003800000 */
[----:B------:R-:W0:Y:S01]  /*73a0*/  S2R R15, SR_CTAID.X ;  /* 0x00000000000f7919 */ /* 0x000e220000002500 */
[----:B------:R-:W-:Y:S01]  /*73b0*/  ULDC.64 UR6, c[0x0][0x628] ;  /* 0x00018a0000067ab9 */ /* 0x000fe20000000a00 */
[----:B------:R-:W1:Y:S01]  /*73c0*/  LDC R20, c[0x0][0x144] ;  /* 0x00005100ff147b82 */ /* 0x000e620000000800 */
[----:B------:R-:W-:Y:S01]  /*73d0*/  ISETP.NE.U32.AND P0, PT, RZ, UR6, PT ;  /* 0x00000006ff007c0c */ /* 0x000fe2000bf05070 */
[----:B------:R-:W2:Y:S01]  /*73e0*/  S2R R13, SR_CTAID.Y ;  /* 0x00000000000d7919 */ /* 0x000ea20000002600 */
[----:B------:R-:W-:Y:S01]  /*73f0*/  ULDC UR8, c[0x0][0x630] ;  /* 0x00018c0000087ab9 */ /* 0x000fe20000000800 */
[----:B------:R-:W-:Y:S01]  /*7400*/  ULDC UR9, c[0x0][0x150] ;  /* 0x0000540000097ab9 */ /* 0x000fe20000000800 */
[----:B------:R-:W-:Y:S01]  /*7410*/  ISETP.NE.AND.EX P0, PT, RZ, UR7, PT, P0 ;  /* 0x00000007ff007c0c */ /* 0x000fe2000bf05300 */
[----:B------:R-:W-:Y:S02]  /*7420*/  IMAD.MOV.U32 R4, RZ, RZ, R16 ;  /* 0x000000ffff047224 */ /* 0x000fe400078e0010 */
[----:B------:R-:W-:Y:S01]  /*7430*/  IMAD.MOV.U32 R5, RZ, RZ, R17 ;  /* 0x000000ffff057224 */ /* 0x000fe200078e0011 */
[----:B0-----:R-:W-:-:S09]  /*7440*/  I2FP.F32.U32 R22, R15 ;  /* 0x0000000f00167245 */ /* 0x001fd20000201000 */
[----:B------:R-:W-:Y:S05]  /*7450*/  @!P0 BRA `(.L_x_178) ;  /* 0x0000000000288947 */ /* 0x000fea0003800000 */
[----:B------:R-:W-:Y:S02]  /*7460*/  ULDC UR5, c[0x0][0x634] ;  /* 0x00018d0000057ab9 */ /* 0x000fe40000000800 */
[----:B------:R-:W-:-:S05]  /*7470*/  IADD3 R5, P0, R16, UR5, RZ ;  /* 0x0000000510057c10 */ /* 0x000fca000ff1e0ff */
[----:B------:R-:W-:-:S04]  /*7480*/  IMAD.X R21, RZ, RZ, R17, P0 ;  /* 0x000000ffff157224 */ /* 0x000fc800000e0611 */
[----:B------:R-:W-:-:S04]  /*7490*/  IMAD.WIDE.U32 R6, R21, UR6, RZ ;  /* 0x0000000615067c25 */ /* 0x000fc8000f8e00ff */
[----:B------:R-:W-:-:S04]  /*74a0*/  IMAD.WIDE.U32 R6, P0, R5, UR7, R6 ;  /* 0x0000000705067c25 */ /* 0x000fc8000f800006 */
[----:B------:R-:W-:-:S04]  /*74b0*/  IMAD.WIDE.U32 R4, R5, UR6, RZ ;  /* 0x0000000605047c25 */ /* 0x000fc8000f8e00ff */
[----:B------:R-:W-:Y:S01]  /*74c0*/  IMAD.MOV.U32 R4, RZ, RZ, R7 ;  /* 0x000000ffff047224 */ /* 0x000fe200078e0007 */
[----:B------:R-:W-:Y:S01]  /*74d0*/  IADD3 RZ, P1, R5, R6, RZ ;  /* 0x0000000605ff7210 */ /* 0x000fe20007f3e0ff */
[----:B------:R-:W-:-:S04]  /*74e0*/  IMAD.X R5, RZ, RZ, RZ, P0 ;  /* 0x000000ffff057224 */ /* 0x000fc800000e06ff */
[----:B------:R-:W-:-:S08]  /*74f0*/  IMAD.WIDE.U32.X R4, R21, UR7, R4, P1 ;  /* 0x0000000715047c25 */ /* 0x000fd000088e0404 */
.L_x_178:
[----:B------:R-:W-:Y:S01]  /*7500*/  FMUL R22, R22, UR9 ;  /* 0x0000000916167c20 */ /* 0x000fe20008400000 */
[--C-:B------:R-:W-:Y:S01]  /*7510*/  SHF.R.U64 R14, R4, UR8, R5.reuse ;  /* 0x00000008040e7c19 */ /* 0x100fe20008001205 */
[----:B------:R-:W-:Y:S01]  /*7520*/  ULDC.64 UR6, c[0x0][0x620] ;  /* 0x0001880000067ab9 */ /* 0x000fe20000000a00 */
[----:B------:R-:W-:Y:S01]  /*7530*/  SHF.R.U32.HI R4, RZ, UR8, R5 ;  /* 0x00000008ff047c19 */ /* 0x000fe20008011605 */
[----:B------:R-:W-:Y:S01]  /*7540*/  ULDC.64 UR8, c[0x0][0x640] ;  /* 0x0001900000087ab9 */ /* 0x000fe20000000a00 */
[----:B------:R-:W-:Y:S01]  /*7550*/  IADD3 R5, P0, RZ, -R14, RZ ;  /* 0x8000000eff057210 */ /* 0x000fe20007f1e0ff */
[----:B------:R-:W0:Y:S01]  /*7560*/  F2I.U32.TRUNC.NTZ R22, R22 ;  /* 0x0000001600167305 */ /* 0x000e22000020f000 */
[----:B------:R-:W-:-:S03]  /*7570*/  ULDC UR5, c[0x0][0x618] ;  /* 0x0001860000057ab9 */ /* 0x000fc60000000800 */
[----:B------:R-:W-:Y:S01]  /*7580*/  IMAD.X R4, RZ, RZ, ~R4, P0 ;  /* 0x000000ffff047224 */ /* 0x000fe200000e0e04 */
[----:B------:R-:W-:-:S03]  /*7590*/  ISETP.NE.U32.AND P0, PT, RZ, UR8, PT ;  /* 0x00000008ff007c0c */ /* 0x000fc6000bf05070 */
[----:B------:R-:W-:Y:S01]  /*75a0*/  IMAD R4, R4, UR6, RZ ;  /* 0x0000000604047c24 */ /* 0x000fe2000f8e02ff */
[----:B------:R-:W-:-:S03]  /*75b0*/  ISETP.NE.AND.EX P0, PT, RZ, UR9, PT, P0 ;  /* 0x00000009ff007c0c */ /* 0x000fc6000bf05300 */
[C---:B------:R-:W-:Y:S02]  /*75c0*/  IMAD R7, R5.reuse, UR7, R4 ;  /* 0x0000000705077c24 */ /* 0x040fe4000f8e0204 */
[----:B------:R-:W-:Y:S01]  /*75d0*/  IMAD.WIDE.U32 R4, R5, UR6, R16 ;  /* 0x0000000605047c25 */ /* 0x000fe2000f8e0010 */
[----:B------:R-:W-:-:S03]  /*75e0*/  ULDC UR6, c[0x0][0x154] ;  /* 0x0000550000067ab9 */ /* 0x000fc60000000800 */
[----:B0-----:R-:W-:Y:S02]  /*75f0*/  IMAD.MOV R6, RZ, RZ, -R22 ;  /* 0x000000ffff067224 */ /* 0x001fe400078e0a16 */
[----:B------:R-:W-:Y:S02]  /*7600*/  IMAD.IADD R5, R5, 0x1, R7 ;  /* 0x0000000105057824 */ /* 0x000fe400078e0207 */
[----:B-1----:R-:W-:Y:S01]  /*7610*/  IMAD R15, R20, R6, R15 ;  /* 0x00000006140f7224 */ /* 0x002fe200078e020f */
[----:B--2---:R-:W-:Y:S01]  /*7620*/  I2FP.F32.U32 R6, R13 ;  /* 0x0000000d00067245 */ /* 0x004fe20000201000 */
[----:B------:R-:W0:Y:S01]  /*7630*/  LDC R20, c[0x0][0x148] ;  /* 0x00005200ff147b82 */ /* 0x000e220000000800 */
[--C-:B------:R-:W-:Y:S02]  /*7640*/  SHF.R.U64 R21, R4, UR5, R5.reuse ;  /* 0x0000000504157c19 */ /* 0x100fe40008001205 */
[----:B------:R-:W-:Y:S01]  /*7650*/  SHF.R.U32.HI R4, RZ, UR5, R5 ;  /* 0x00000005ff047c19 */ /* 0x000fe20008011605 */
[----:B------:R-:W-:Y:S01]  /*7660*/  FMUL R6, R6, UR6 ;  /* 0x0000000606067c20 */ /* 0x000fe20008400000 */
[----:B------:R-:W-:-:S02]  /*7670*/  ULDC UR5, c[0x0][0x608] ;  /* 0x0001820000057ab9 */ /* 0x000fc40000000800 */
[--C-:B------:R-:W-:Y:S01]  /*7680*/  SHF.R.U64 R23, R21, UR5, R4.reuse ;  /* 0x0000000515177c19 */ /* 0x100fe20008001204 */
[----:B------:R1:W2:Y:S01]  /*7690*/  F2I.U32.TRUNC.NTZ R24, R6 ;  /* 0x0000000600187305 */ /* 0x0002a2000020f000 */
[----:B------:R-:W-:Y:S01]  /*76a0*/  SHF.R.U32.HI R4, RZ, UR5, R4 ;  /* 0x00000005ff047c19 */ /* 0x000fe20008011604 */
[----:B------:R-:W-:-:S03]  /*76b0*/  ULDC UR5, c[0x0][0x658] ;  /* 0x0001960000057ab9 */ /* 0x000fc60000000800 */
[--C-:B------:R-:W-:Y:S02]  /*76c0*/  SHF.R.U64 R22, R23, UR5, R4.reuse ;  /* 0x0000000517167c19 */ /* 0x100fe40008001204 */
[----:B------:R-:W-:-:S03]  /*76d0*/  SHF.R.U32.HI R25, RZ, UR5, R4 ;  /* 0x00000005ff197c19 */ /* 0x000fc60008011604 */
[----:B------:R-:W-:Y:S02]  /*76e0*/  IMAD.MOV.U32 R4, RZ, RZ, R22 ;  /* 0x000000ffff047224 */ /* 0x000fe400078e0016 */
[----:B------:R-:W-:Y:S01]  /*76f0*/  IMAD.MOV.U32 R5, RZ, RZ, R25 ;  /* 0x000000ffff057224 */ /* 0x000fe200078e0019 */
[----:B-1----:R-:W-:Y:S06]  /*7700*/  @!P0 BRA `(.L_x_179) ;  /* 0x0000000000288947 */ /* 0x002fec0003800000 */
        /* <DEDUP_REMOVED lines=10> */
.L_x_179:
[----:B------:R-:W-:Y:S01]  /*77b0*/  ISETP.NE.AND P0, PT, R2, 0x1, PT ;  /* 0x000000010200780c */ /* 0x000fe20003f05270 */
[----:B------:R-:W-:Y:S01]  /*77c0*/  ULDC UR5, c[0x0][0x648] ;  /* 0x0001920000057ab9 */ /* 0x000fe20000000800 */
[----:B------:R-:W-:Y:S01]  /*77d0*/  LOP3.LUT R23, R23, UR17, RZ, 0xc0, !PT ;  /* 0x0000001117177c12 */ /* 0x000fe2000f8ec0ff */
[----:B--2---:R-:W-:Y:S01]  /*77e0*/  IMAD.MOV R24, RZ, RZ, -R24 ;  /* 0x000000ffff187224 */ /* 0x004fe200078e0a18 */
[----:B------:R-:W-:Y:S01]  /*77f0*/  SHF.R.U64 R4, R4, UR5, R5 ;  /* 0x0000000504047c19 */ /* 0x000fe20008001205 */
[----:B------:R-:W-:Y:S01]  /*7800*/  ULDC UR5, c[0x0][0x638] ;  /* 0x00018e0000057ab9 */ /* 0x000fe20000000800 */
[----:B------:R-:W-:Y:S01]  /*7810*/  LOP3.LUT R21, R21, UR4, RZ, 0xc0, !PT ;  /* 0x0000000415157c12 */ /* 0x000fe2000f8ec0ff */
[----:B------:R-:W-:Y:S01]  /*7820*/  ULDC UR6, c[0x0][0x610] ;  /* 0x0001840000067ab9 */ /* 0x000fe20000000800 */
[----:B------:R-:W-:Y:S02]  /*7830*/  IMAD.MOV.U32 R6, RZ, RZ, R14 ;  /* 0x000000ffff067224 */ /* 0x000fe400078e000e */
[----:B------:R-:W-:-:S02]  /*7840*/  IMAD.MOV R5, RZ, RZ, -R4 ;  /* 0x000000ffff057224 */ /* 0x000fc400078e0a04 */
[----:B------:R-:W-:Y:S02]  /*7850*/  IMAD R4, R4, UR18, R23 ;  /* 0x0000001204047c24 */ /* 0x000fe4000f8e0217 */
[----:B0-----:R-:W-:Y:S02]  /*7860*/  @P0 IMAD R15, R20, R24, R13 ;  /* 0x00000018140f0224 */ /* 0x001fe400078e020d */
[----:B------:R-:W-:Y:S01]  /*7870*/  IMAD R22, R5, UR5, R22 ;  /* 0x0000000505167c24 */ /* 0x000fe2000f8e0216 */
[----:B------:R-:W-:Y:S01]  /*7880*/  ULDC UR5, c[0x0][0x600] ;  /* 0x0001800000057ab9 */ /* 0x000fe20000000800 */
[----:B------:R-:W-:Y:S02]  /*7890*/  IMAD R15, R4, UR6, R15 ;  /* 0x00000006040f7c24 */ /* 0x000fe4000f8e020f */
[----:B------:R-:W-:Y:S02]  /*78a0*/  IMAD R22, R22, UR5, R21 ;  /* 0x0000000516167c24 */ /* 0x000fe4000f8e0215 */
[----:B------:R-:W-:-:S03]  /*78b0*/  IMAD.MOV.U32 R4, RZ, RZ, 0x1 ;  /* 0x00000001ff047424 */ /* 0x000fc600078e00ff */
[----:B------:R-:W-:Y:S02]  /*78c0*/  SEL R13, R22, R15, !P0 ;  /* 0x0000000f160d7207 */ /* 0x000fe40004000000 */
[----:B------:R-:W-:-:S07]  /*78d0*/  SEL R20, R15, R22, !P0 ;  /* 0x000000160f147207 */ /* 0x000fce0004000000 */
.L_x_177:
[----:B------:R-:W-:Y:S05]  /*78e0*/  BSYNC B1 ;  /* 0x0000000000017941 */ /* 0x000fea0003800000 */
.L_x_176:
[----:B------:R-:W-:-:S13]  /*78f0*/  LOP3.LUT P0, RZ, R4, 0xff, RZ, 0xc0, !PT ;  /* 0x000000ff04ff7812 */ /* 0x000fda000780c0ff */
[----:B------:R-:W-:Y:S05]  /*7900*/  @P0 BRA `(.L_x_180) ;  /* 0xfffffff400340947 */ /* 0x000fea000383ffff */
[----:B------:R-:W-:Y:S05]  /*7910*/  BSYNC B0 ;  /* 0x0000000000007941 */ /* 0x000fea0003800000 */
.L_x_169:
[----:B------:R-:W-:-:S03]  /*7920*/  UMOV UR5, 0xffffffff ;  /* 0xffffffff00057882 */ /* 0x000fc60000000000 */
[----:B------:R-:W-:Y:S05]  /*7930*/  BRA.DIV UR5, `(.L_x_181) ;  /* 0x0000000a057c7947 */ /* 0x000fea000b800000 */
[----:B------:R-:W-:-:S13]  /*7940*/  ELECT P6, URZ, PT ;  /* 0x00000000003f782f */ /* 0x000fda00038c0000 */
.L_x_205:
[----:B------:R-:W-:Y:S04]  /*7950*/  BSSY B0, `(.L_x_182) ;  /* 0x0000085000007945 */ /* 0x000fe80003800000 */
[----:B------:R-:W-:Y:S05]  /*7960*/  @!P6 BRA `(.L_x_183) ;  /* 0x00000008000ce947 */ /* 0x000fea0003800000 */
[----:B------:R-:W-:-:S04]  /*7970*/  LOP3.LUT R19, R19, 0x2, RZ, 0xfc, !PT ;  /* 0x0000000213137812 */ /* 0x000fc800078efcff */
[----:B------:R-:W-:-:S13]  /*7980*/  ISETP.NE.AND P0, PT, R19, 0x3, PT ;  /* 0x000000031300780c */ /* 0x000fda0003f05270 */
[----:B------:R-:W-:Y:S05]  /*7990*/  @!P0 BRA `(.L_x_184) ;  /* 0x0000000000048947 */ /* 0x000fea0003800000 */
[----:B------:R-:W-:Y:S01]  /*79a0*/  BPT.TRAP 0x1 ;  /* 0x000000040000795c */ /* 0x000fe20000300000 */
.L_x_184:
[----:B------:R-:W0:Y:S01]  /*79b0*/  S2R R5, SR_CgaCtaId ;  /* 0x0000000000057919 */ /* 0x000e220000008800 */
[----:B------:R-:W-:Y:S02]  /*79c0*/  MOV R2, 0x400 ;  /* 0x0000040000027802 */ /* 0x000fe40000000f00 */
[----:B------:R-:W-:Y:S02]  /*79d0*/  SHF.L.U32 R4, R0, 0x1f, RZ ;  /* 0x0000001f00047819 */ /* 0x000fe400000006ff */
[----:B0-----:R-:W-:-:S05]  /*79e0*/  LEA R2, R5, R2, 0x18 ;  /* 0x0000000205027211 */ /* 0x001fca00078ec0ff */
[----:B------:R-:W-:-:S04]  /*79f0*/  VIADD R2, R2, 0x70 ;  /* 0x0000007002027836 */ /* 0x000fc80000000000 */
[C---:B------:R-:W-:Y:S02]  /*7a00*/  IMAD R7, R3.reuse, 0x8, R2 ;  /* 0x0000000803077824 */ /* 0x040fe400078e0202 */
[----:B------:R-:W-:Y:S02]  /*7a10*/  VIADD R3, R3, 0x1 ;  /* 0x0000000103037836 */ /* 0x000fe40000000000 */
[----:B------:R-:W0:Y:S03]  /*7a20*/  SYNCS.PHASECHK.TRANS64.TRYWAIT P0, [R7+URZ], R4 ;  /* 0x00000004070075a7 */ /* 0x000e26000800017f */
[----:B------:R-:W-:-:S04]  /*7a30*/  ISETP.NE.AND P1, PT, R3, 0xe, PT ;  /* 0x0000000e0300780c */ /* 0x000fc80003f25270 */
[----:B------:R-:W-:Y:S02]  /*7a40*/  SEL R5, RZ, 0x1, P1 ;  /* 0x00000001ff057807 */ /* 0x000fe40000800000 */
[----:B------:R-:W-:Y:S02]  /*7a50*/  SEL R3, R3, RZ, P1 ;  /* 0x000000ff03037207 */ /* 0x000fe40000800000 */
[----:B------:R-:W-:-:S03]  /*7a60*/  LOP3.LUT R6, R0, R5, RZ, 0x3c, !PT ;  /* 0x0000000500067212 */ /* 0x000fc600078e3cff */
[----:B------:R-:W-:Y:S01]  /*7a70*/  IMAD R8, R3, 0x8, R2 ;  /* 0x0000000803087824 */ /* 0x000fe200078e0202 */
[----:B------:R-:W-:Y:S01]  /*7a80*/  SHF.L.U32 R5, R6, 0x1f, RZ ;  /* 0x0000001f06057819 */ /* 0x000fe200000006ff */
[----:B0-----:R-:W-:Y:S06]  /*7a90*/  @!P0 BRA `(.L_x_185) ;  /* 0x0000000800448947 */ /* 0x001fec0003800000 */
.L_x_206:
[----:B------:R-:W1:Y:S01]  /*7aa0*/  SYNCS.PHASECHK.TRANS64.TRYWAIT P0, [R8+URZ], R5 ;  /* 0x00000005080075a7 */ /* 0x000e62000800017f */
[----:B------:R-:W-:-:S05]  /*7ab0*/  VIADD R0, R3, 0x1 ;  /* 0x0000000103007836 */ /* 0x000fca0000000000 */
[----:B------:R-:W-:-:S04]  /*7ac0*/  ISETP.NE.AND P1, PT, R0, 0xe, PT ;  /* 0x0000000e0000780c */ /* 0x000fc80003f25270 */
[----:B------:R-:W-:Y:S02]  /*7ad0*/  SEL R3, RZ, 0x1, P1 ;  /* 0x00000001ff037807 */ /* 0x000fe40000800000 */
[----:B0-----:R-:W-:Y:S02]  /*7ae0*/  SEL R7, R0, RZ, P1 ;  /* 0x000000ff00077207 */ /* 0x001fe40000800000 */
[----:B------:R-:W-:-:S03]  /*7af0*/  LOP3.LUT R6, R6, R3, RZ, 0x3c, !PT ;  /* 0x0000000306067212 */ /* 0x000fc600078e3cff */
[----:B------:R-:W-:Y:S01]  /*7b00*/  IMAD R9, R7, 0x8, R2 ;  /* 0x0000000807097824 */ /* 0x000fe200078e0202 */
[----:B------:R-:W-:Y:S01]  /*7b10*/  SHF.L.U32 R4, R6, 0x1f, RZ ;  /* 0x0000001f06047819 */ /* 0x000fe200000006ff */
[----:B-1----:R-:W-:Y:S06]  /*7b20*/  @!P0 BRA `(.L_x_186) ;  /* 0x0000000800348947 */ /* 0x002fec0003800000 */
.L_x_207:
[----:B------:R-:W1:Y:S01]  /*7b30*/  SYNCS.PHASECHK.TRANS64.TRYWAIT P0, [R9+URZ], R4 ;  /* 0x00000004090075a7 */ /* 0x000e62000800017f */
[----:B------:R-:W-:-:S05]  /*7b40*/  VIADD R0, R7, 0x1 ;  /* 0x0000000107007836 */ /* 0x000fca0000000000 */
[----:B------:R-:W-:-:S04]  /*7b50*/  ISETP.NE.AND P1, PT, R0, 0xe, PT ;  /* 0x0000000e0000780c */ /* 0x000fc80003f25270 */
[----:B------:R-:W-:Y:S02]  /*7b60*/  SEL R3, RZ, 0x1, P1 ;  /* 0x00000001ff037807 */ /* 0x000fe40000800000 */
[----:B------:R-:W-:Y:S02]  /*7b70*/  SEL R7, R0, RZ, P1 ;  /* 0x000000ff00077207 */ /* 0x000fe40000800000 */
[----:B------:R-:W-:-:S03]  /*7b80*/  LOP3.LUT R6, R6, R3, RZ, 0x3c, !PT ;  /* 0x0000000306067212 */ /* 0x000fc600078e3cff */
[----:B0-----:R-:W-:Y:S01]  /*7b90*/  IMAD R8, R7, 0x8, R2 ;  /* 0x0000000807087824 */ /* 0x001fe200078e0202 */
[----:B------:R-:W-:Y:S01]  /*7ba0*/  SHF.L.U32 R5, R6, 0x1f, RZ ;  /* 0x0000001f06057819 */ /* 0x000fe200000006ff */
[----:B-1----:R-:W-:Y:S06]  /*7bb0*/  @!P0 BRA `(.L_x_187) ;  /* 0x0000000800248947 */ /* 0x002fec0003800000 */
.L_x_208:
        /* <DEDUP_REMOVED lines=9> */
.L_x_209:
        /* <DEDUP_REMOVED lines=9> */
.L_x_210:
        /* <DEDUP_REMOVED lines=9> */
.L_x_211:
        /* <DEDUP_REMOVED lines=9> */
.L_x_212:
        /* <DEDUP_REMOVED lines=9> */
.L_x_213:
        /* <DEDUP_REMOVED lines=9> */
.L_x_214:
        /* <DEDUP_REMOVED lines=9> */
.L_x_215:
        /* <DEDUP_REMOVED lines=9> */
.L_x_216:
[----:B------:R-:W1:Y:S01]  /*8040*/  SYNCS.PHASECHK.TRANS64.TRYWAIT P0, [R8+URZ], R5 ;  /* 0x00000005080075a7 */ /* 0x000e62000800017f */
[----:B------:R-:W-:-:S05]  /*8050*/  VIADD R0, R7, 0x1 ;  /* 0x0000000107007836 */ /* 0x000fca0000000000 */
[----:B------:R-:W-:-:S04]  /*8060*/  ISETP.NE.AND P1, PT, R0, 0xe, PT ;  /* 0x0000000e0000780c */ /* 0x000fc80003f25270 */
[----:B------:R-:W-:Y:S02]  /*8070*/  SEL R3, RZ, 0x1, P1 ;  /* 0x00000001ff037807 */ /* 0x000fe40000800000 */
[----:B------:R-:W-:Y:S02]  /*8080*/  SEL R7, R0, RZ, P1 ;  /* 0x000000ff00077207 */ /* 0x000fe40000800000 */
[----:B0-----:R-:W-:-:S03]  /*8090*/  LOP3.LUT R9, R6, R3, RZ, 0x3c, !PT ;  /* 0x0000000306097212 */ /* 0x001fc600078e3cff */
[----:B------:R-:W-:Y:S01]  /*80a0*/  IMAD R11, R7, 0x8, R2 ;  /* 0x00000008070b7824 */ /* 0x000fe200078e0202 */
[----:B------:R-:W-:Y:S01]  /*80b0*/  SHF.L.U32 R6, R9, 0x1f, RZ ;  /* 0x0000001f09067819 */ /* 0x000fe200000006ff */
[----:B-1----:R-:W-:Y:S06]  /*80c0*/  @!P0 BRA `(.L_x_196) ;  /* 0x0000000400948947 */ /* 0x002fec0003800000 */
.L_x_217:
[----:B------:R-:W1:Y:S01]  /*80d0*/  SYNCS.PHASECHK.TRANS64.TRYWAIT P0, [R11+URZ], R6 ;  /* 0x000000060b0075a7 */ /* 0x000e62000800017f */
[----:B------:R-:W-:-:S05]  /*80e0*/  VIADD R0, R7, 0x1 ;  /* 0x0000000107007836 */ /* 0x000fca0000000000 */
[----:B------:R-:W-:-:S04]  /*80f0*/  ISETP.NE.AND P1, PT, R0, 0xe, PT ;  /* 0x0000000e0000780c */ /* 0x000fc80003f25270 */
[----:B------:R-:W-:Y:S02]  /*8100*/  SEL R4, RZ, 0x1, P1 ;  /* 0x00000001ff047807 */ /* 0x000fe40000800000 */
[----:B------:R-:W-:Y:S02]  /*8110*/  SEL R3, R0, RZ, P1 ;  /* 0x000000ff00037207 */ /* 0x000fe40000800000 */
[----:B------:R-:W-:Y:S01]  /*8120*/  LOP3.LUT R0, R9, R4, RZ, 0x3c, !PT ;  /* 0x0000000409007212 */ /* 0x000fe200078e3cff */
[----:B-1----:R-:W-:Y:S06]  /*8130*/  @!P0 BRA `(.L_x_197) ;  /* 0x00000004008c8947 */ /* 0x002fec0003800000 */
.L_x_218:
[----:B------:R-:W-:Y:S01]  /*8140*/  IMAD R3, R3, 0x8, R2 ;  /* 0x0000000803037824 */ /* 0x000fe200078e0202 */
[----:B------:R-:W-:-:S07]  /*8150*/  SHF.L.U32 R0, R0, 0x1f, RZ ;  /* 0x0000001f00007819 */ /* 0x000fce00000006ff */
.L_x_198:
[----:B--2---:R2:W3:Y:S02]  /*8160*/  SYNCS.PHASECHK.TRANS64.TRYWAIT P0, [R3+URZ], R0 ;  /* 0x00000000030075a7 */ /* 0x0044e4000800017f */
[----:B---3--:R-:W-:Y:S05]  /*8170*/  @!P0 NANOSLEEP.SYNCS 0x989680 ;  /* 0x009896800000895d */ /* 0x008fea0003900000 */
[----:B------:R-:W3:Y:S02]  /*8180*/  @!P0 SYNCS.PHASECHK.TRANS64 P0, [R3+URZ], R0 ;  /* 0x00000000030085a7 */ /* 0x000ee4000800007f */
[----:B---3--:R-:W-:Y:S05]  /*8190*/  @!P0 BRA `(.L_x_198) ;  /* 0xfffffffc00f08947 */ /* 0x008fea000383ffff */
.L_x_183:
[----:B------:R-:W-:Y:S05]  /*81a0*/  BSYNC B0 ;  /* 0x0000000000007941 */ /* 0x000fea0003800000 */
.L_x_182:
[----:B------:R-:W-:Y:S05]  /*81b0*/  EXIT ;  /* 0x000000000000794d */ /* 0x000fea0003800000 */
.L_x_22:
[----:B---3--:R3:W4:Y:S02]  /*81c0*/  SYNCS.PHASECHK.TRANS64.TRYWAIT P1, [R3+URZ], R0 ;  /* 0x00000000030075a7 */ /* 0x008724000802017f */
[----:B----4-:R-:W-:Y:S05]  /*81d0*/  @!P1 NANOSLEEP.SYNCS 0x989680 ;  /* 0x009896800000995d */ /* 0x010fea0003900000 */
[----:B------:R-:W4:Y:S02]  /*81e0*/  @!P1 SYNCS.PHASECHK.TRANS64 P1, [R3+URZ], R0 ;  /* 0x00000000030095a7 */ /* 0x000f24000802007f */
[----:B----4-:R-:W-:Y:S05]  /*81f0*/  @!P1 BRA `(.L_x_22) ;  /* 0xfffffffc00f09947 */ /* 0x010fea000383ffff */
[----:B------:R-:W-:Y:S05]  /*8200*/  BRA `(.L_x_21) ;  /* 0xffffff9400007947 */ /* 0x000fea000383ffff */
.L_x_27:
[----:B-1----:R1:W2:Y:S02]  /*8210*/  SYNCS.PHASECHK.TRANS64.TRYWAIT P1, [R5+URZ], R4 ;  /* 0x00000004050075a7 */ /* 0x0022a4000802017f */
[----:B--2---:R-:W-:Y:S05]  /*8220*/  @!P1 NANOSLEEP.SYNCS 0x989680 ;  /* 0x009896800000995d */ /* 0x004fea0003900000 */
[----:B------:R-:W2:Y:S02]  /*8230*/  @!P1 SYNCS.PHASECHK.TRANS64 P1, [R5+URZ], R4 ;  /* 0x00000004050095a7 */ /* 0x000ea4000802007f */
[----:B--2---:R-:W-:Y:S05]  /*8240*/  @!P1 BRA `(.L_x_27) ;  /* 0xfffffffc00f09947 */ /* 0x004fea000383ffff */
[----:B------:R-:W-:Y:S05]  /*8250*/  BRA `(.L_x_26) ;  /* 0xffffff9400b07947 */ /* 0x000fea000383ffff */
.L_x_170:
[----:B------:R-:W-:Y:S01]  /*8260*/  BSSY B1, `(.L_x_199) ;  /* 0x0000006000017945 */ /* 0x000fe20003800000 */
[----:B------:R-:W-:-:S07]  /*8270*/  IMAD.MOV.U32 R15, RZ, RZ, -0x1 ;  /* 0xffffffffff0f7424 */ /* 0x000fce00078e00ff */
[----:B------:R-:W-:Y:S05]  /*8280*/  WARPSYNC.COLLECTIVE R15, `(.L_x_200) ;  /* 0x000000000f0c7348 */ /* 0x000fea0003c00000 */
[----:B------:R-:W-:Y:S02]  /*8290*/  ELECT P6, UR62, PT ;  /* 0x00000000003e782f */ /* 0x000fe400038c0000 */
[----:B------:R-:W-:Y:S01]  /*82a0*/  MOV R14, UR62 ;  /* 0x0000003e000e7c02 */ /* 0x000fe20008000f00 */
[----:B------:R-:W-:Y:S10]  /*82b0*/  ENDCOLLECTIVE ;  /* 0x000000000000791b */ /* 0x000ff40003800000 */
.L_x_200:
[----:B------:R-:W-:Y:S05]  /*82c0*/  BSYNC B1 ;  /* 0x0000000000017941 */ /* 0x000fea0003800000 */
.L_x_199:
[----:B------:R-:W-:Y:S05]  /*82d0*/  BRA `(.L_x_201) ;  /* 0xffffffe800cc7947 */ /* 0x000fea000383ffff */
.L_x_173:
[----:B0-----:R0:W1:Y:S02]  /*82e0*/  SYNCS.PHASECHK.TRANS64.TRYWAIT P0, [R20+URZ+0x70], R7 ;  /* 0x00007007140075a7 */ /* 0x001064000800017f */
[----:B-1----:R-:W-:Y:S05]  /*82f0*/  @!P0 NANOSLEEP.SYNCS 0x989680 ;  /* 0x009896800000895d */ /* 0x002fea0003900000 */
[----:B------:R-:W1:Y:S02]  /*8300*/  @!P0 SYNCS.PHASECHK.TRANS64 P0, [R20+URZ+0x70], R7 ;  /* 0x00007007140085a7 */ /* 0x000e64000800007f */
[----:B-1----:R-:W-:Y:S05]  /*8310*/  @!P0 BRA `(.L_x_173) ;  /* 0xfffffffc00f08947 */ /* 0x002fea000383ffff */
[----:B------:R-:W-:Y:S05]  /*8320*/  BRA `(.L_x_202) ;  /* 0xffffffec000c7947 */ /* 0x000fea000383ffff */
.L_x_181:
[----:B------:R-:W-:Y:S01]  /*8330*/  BSSY B0, `(.L_x_203) ;  /* 0x0000006000007945 */ /* 0x000fe20003800000 */
[----:B------:R-:W-:-:S07]  /*8340*/  IMAD.MOV.U32 R15, RZ, RZ, -0x1 ;  /* 0xffffffffff0f7424 */ /* 0x000fce00078e00ff */
[----:B------:R-:W-:Y:S05]  /*8350*/  WARPSYNC.COLLECTIVE R15, `(.L_x_204) ;  /* 0x000000000f0c7348 */ /* 0x000fea0003c00000 */
[----:B------:R-:W-:Y:S02]  /*8360*/  ELECT P6, UR62, PT ;  /* 0x00000000003e782f */ /* 0x000fe400038c0000 */
[----:B------:R-:W-:Y:S01]  /*8370*/  MOV R14, UR62 ;  /* 0x0000003e000e7c02 */ /* 0x000fe20008000f00 */
[----:B------:R-:W-:Y:S10]  /*8380*/  ENDCOLLECTIVE ;  /* 0x000000000000791b */ /* 0x000ff40003800000 */
.L_x_204:
[----:B------:R-:W-:Y:S05]  /*8390*/  BSYNC B0 ;  /* 0x0000000000007941 */ /* 0x000fea0003800000 */
.L_x_203:
[----:B------:R-:W-:Y:S05]  /*83a0*/  BRA `(.L_x_205) ;  /* 0xfffffff400687947 */ /* 0x000fea000383ffff */
.L_x_185:
[----:B0-----:R0:W1:Y:S02]  /*83b0*/  SYNCS.PHASECHK.TRANS64.TRYWAIT P0, [R7+URZ], R4 ;  /* 0x00000004070075a7 */ /* 0x001064000800017f */
[----:B-1----:R-:W-:Y:S05]  /*83c0*/  @!P0 NANOSLEEP.SYNCS 0x989680 ;  /* 0x009896800000895d */ /* 0x002fea0003900000 */
[----:B------:R-:W1:Y:S02]  /*83d0*/  @!P0 SYNCS.PHASECHK.TRANS64 P0, [R7+URZ], R4 ;  /* 0x00000004070085a7 */ /* 0x000e64000800007f */
[----:B-1----:R-:W-:Y:S05]  /*83e0*/  @!P0 BRA `(.L_x_185) ;  /* 0xfffffffc00f08947 */ /* 0x002fea000383ffff */
[----:B------:R-:W-:Y:S05]  /*83f0*/  BRA `(.L_x_206) ;  /* 0xfffffff400a87947 */ /* 0x000fea000383ffff */
.L_x_186:
[----:B0-----:R0:W1:Y:S02]  /*8400*/  SYNCS.PHASECHK.TRANS64.TRYWAIT P0, [R8+URZ], R5 ;  /* 0x00000005080075a7 */ /* 0x001064000800017f */
[----:B-1----:R-:W-:Y:S05]  /*8410*/  @!P0 NANOSLEEP.SYNCS 0x989680 ;  /* 0x009896800000895d */ /* 0x002fea0003900000 */
[----:B------:R-:W1:Y:S02]  /*8420*/  @!P0 SYNCS.PHASECHK.TRANS64 P0, [R8+URZ], R5 ;  /* 0x00000005080085a7 */ /* 0x000e64000800007f */
[----:B-1----:R-:W-:Y:S05]  /*8430*/  @!P0 BRA `(.L_x_186) ;  /* 0xfffffffc00f08947 */ /* 0x002fea000383ffff */
[----:B------:R-:W-:Y:S05]  /*8440*/  BRA `(.L_x_207) ;  /* 0xfffffff400b87947 */ /* 0x000fea000383ffff */
.L_x_187:
[----:B0-----:R0:W1:Y:S02]  /*8450*/  SYNCS.PHASECHK.TRANS64.TRYWAIT P0, [R9+URZ], R4 ;  /* 0x00000004090075a7 */ /* 0x001064000800017f */
[----:B-1----:R-:W-:Y:S05]  /*8460*/  @!P0 NANOSLEEP.SYNCS 0x989680 ;  /* 0x009896800000895d */ /* 0x002fea0003900000 */
[----:B------:R-:W1:Y:S02]  /*8470*/  @!P0 SYNCS.PHASECHK.TRANS64 P0, [R9+URZ], R4 ;  /* 0x00000004090085a7 */ /* 0x000e64000800007f */
[----:B-1----:R-:W-:Y:S05]  /*8480*/  @!P0 BRA `(.L_x_187) ;  /* 0xfffffffc00f08947 */ /* 0x002fea000383ffff */
[----:B------:R-:W-:Y:S05]  /*8490*/  BRA `(.L_x_208) ;  /* 0xfffffff400c87947 */ /* 0x000fea000383ffff */
.L_x_188:
[----:B0-----:R0:W1:Y:S02]  /*84a0*/  SYNCS.PHASECHK.TRANS64.TRYWAIT P0, [R8+URZ], R5 ;  /* 0x00000005080075a7 */ /* 0x001064000800017f */
[----:B-1----:R-:W-:Y:S05]  /*84b0*/  @!P0 NANOSLEEP.SYNCS 0x989680 ;  /* 0x009896800000895d */ /* 0x002fea0003900000 */
[----:B------:R-:W1:Y:S02]  /*84c0*/  @!P0 SYNCS.PHASECHK.TRANS64 P0, [R8+URZ], R5 ;  /* 0x00000005080085a7 */ /* 0x000e64000800007f */
[----:B-1----:R-:W-:Y:S05]  /*84d0*/  @!P0 BRA `(.L_x_188) ;  /* 0xfffffffc00f08947 */ /* 0x002fea000383ffff */
[----:B------:R-:W-:Y:S05]  /*84e0*/  BRA `(.L_x_209) ;  /* 0xfffffff400d87947 */ /* 0x000fea000383ffff */
.L_x_189:
[----:B0-----:R0:W1:Y:S02]  /*84f0*/  SYNCS.PHASECHK.TRANS64.TRYWAIT P0, [R9+URZ], R4 ;  /* 0x00000004090075a7 */ /* 0x001064000800017f */
[----:B-1----:R-:W-:Y:S05]  /*8500*/  @!P0 NANOSLEEP.SYNCS 0x989680 ;  /* 0x009896800000895d */ /* 0x002fea0003900000 */
[----:B------:R-:W1:Y:S02]  /*8510*/  @!P0 SYNCS.PHASECHK.TRANS64 P0, [R9+URZ], R4 ;  /* 0x00000004090085a7 */ /* 0x000e64000800007f */
[----:B-1----:R-:W-:Y:S05]  /*8520*/  @!P0 BRA `(.L_x_189) ;  /* 0xfffffffc00f08947 */ /* 0x002fea000383ffff */
[----:B------:R-:W-:Y:S05]  /*8530*/  BRA `(.L_x_210) ;  /* 0xfffffff400e87947 */ /* 0x000fea000383ffff */
.L_x_190:
[----:B0-----:R0:W1:Y:S02]  /*8540*/  SYNCS.PHASECHK.TRANS64.TRYWAIT P0, [R8+URZ], R5 ;  /* 0x00000005080075a7 */ /* 0x001064000800017f */
[----:B-1----:R-:W-:Y:S05]  /*8550*/  @!P0 NANOSLEEP.SYNCS 0x989680 ;  /* 0x009896800000895d */ /* 0x002fea0003900000 */
[----:B------:R-:W1:Y:S02]  /*8560*/  @!P0 SYNCS.PHASECHK.TRANS64 P0, [R8+URZ], R5 ;  /* 0x00000005080085a7 */ /* 0x000e64000800007f */
[----:B-1----:R-:W-:Y:S05]  /*8570*/  @!P0 BRA `(.L_x_190) ;  /* 0xfffffffc00f08947 */ /* 0x002fea000383ffff */
[----:B------:R-:W-:Y:S05]  /*8580*/  BRA `(.L_x_211) ;  /* 0xfffffff400f87947 */ /* 0x000fea000383ffff */
.L_x_191:
[----:B0-----:R0:W1:Y:S02]  /*8590*/  SYNCS.PHASECHK.TRANS64.TRYWAIT P0, [R9+URZ], R4 ;  /* 0x00000004090075a7 */ /* 0x001064000800017f */
[----:B-1----:R-:W-:Y:S05]  /*85a0*/  @!P0 NANOSLEEP.SYNCS 0x989680 ;  /* 0x009896800000895d */ /* 0x002fea0003900000 */
[----:B------:R-:W1:Y:S02]  /*85b0*/  @!P0 SYNCS.PHASECHK.TRANS64 P0, [R9+URZ], R4 ;  /* 0x00000004090085a7 */ /* 0x000e64000800007f */
[----:B-1----:R-:W-:Y:S05]  /*85c0*/  @!P0 BRA `(.L_x_191) ;  /* 0xfffffffc00f08947 */ /* 0x002fea000383ffff */
[----:B------:R-:W-:Y:S05]  /*85d0*/  BRA `(.L_x_212) ;  /* 0xfffffff800087947 */ /* 0x000fea000383ffff */
.L_x_192:
[----:B0-----:R0:W1:Y:S02]  /*85e0*/  SYNCS.PHASECHK.TRANS64.TRYWAIT P0, [R8+URZ], R5 ;  /* 0x00000005080075a7 */ /* 0x001064000800017f */
[----:B-1----:R-:W-:Y:S05]  /*85f0*/  @!P0 NANOSLEEP.SYNCS 0x989680 ;  /* 0x009896800000895d */ /* 0x002fea0003900000 */
[----:B------:R-:W1:Y:S02]  /*8600*/  @!P0 SYNCS.PHASECHK.TRANS64 P0, [R8+URZ], R5 ;  /* 0x00000005080085a7 */ /* 0x000e64000800007f */
[----:B-1----:R-:W-:Y:S05]  /*8610*/  @!P0 BRA `(.L_x_192) ;  /* 0xfffffffc00f08947 */ /* 0x002fea000383ffff */
[----:B------:R-:W-:Y:S05]  /*8620*/  BRA `(.L_x_213) ;  /* 0xfffffff800187947 */ /* 0x000fea000383ffff */
.L_x_193:
[----:B0-----:R0:W1:Y:S02]  /*8630*/  SYNCS.PHASECHK.TRANS64.TRYWAIT P0, [R9+URZ], R4 ;  /* 0x00000004090075a7 */ /* 0x001064000800017f */
[----:B-1----:R-:W-:Y:S05]  /*8640*/  @!P0 NANOSLEEP.SYNCS 0x989680 ;  /* 0x009896800000895d */ /* 0x002fea0003900000 */
[----:B------:R-:W1:Y:S02]  /*8650*/  @!P0 SYNCS.PHASECHK.TRANS64 P0, [R9+URZ], R4 ;  /* 0x00000004090085a7 */ /* 0x000e64000800007f */
[----:B-1----:R-:W-:Y:S05]  /*8660*/  @!P0 BRA `(.L_x_193) ;  /* 0xfffffffc00f08947 */ /* 0x002fea000383ffff */
[----:B------:R-:W-:Y:S05]  /*8670*/  BRA `(.L_x_214) ;  /* 0xfffffff800287947 */ /* 0x000fea000383ffff */
.L_x_194:
[----:B0-----:R0:W1:Y:S02]  /*8680*/  SYNCS.PHASECHK.TRANS64.TRYWAIT P0, [R8+URZ], R5 ;  /* 0x00000005080075a7 */ /* 0x001064000800017f */
[----:B-1----:R-:W-:Y:S05]  /*8690*/  @!P0 NANOSLEEP.SYNCS 0x989680 ;  /* 0x009896800000895d */ /* 0x002fea0003900000 */
[----:B------:R-:W1:Y:S02]  /*86a0*/  @!P0 SYNCS.PHASECHK.TRANS64 P0, [R8+URZ], R5 ;  /* 0x00000005080085a7 */ /* 0x000e64000800007f */
[----:B-1----:R-:W-:Y:S05]  /*86b0*/  @!P0 BRA `(.L_x_194) ;  /* 0xfffffffc00f08947 */ /* 0x002fea000383ffff */
[----:B------:R-:W-:Y:S05]  /*86c0*/  BRA `(.L_x_215) ;  /* 0xfffffff800387947 */ /* 0x000fea000383ffff */
.L_x_195:
[----:B0-----:R0:W1:Y:S02]  /*86d0*/  SYNCS.PHASECHK.TRANS64.TRYWAIT P0, [R9+URZ], R4 ;  /* 0x00000004090075a7 */ /* 0x001064000800017f */
[----:B-1----:R-:W-:Y:S05]  /*86e0*/  @!P0 NANOSLEEP.SYNCS 0x989680 ;  /* 0x009896800000895d */ /* 0x002fea0003900000 */
[----:B------:R-:W1:Y:S02]  /*86f0*/  @!P0 SYNCS.PHASECHK.TRANS64 P0, [R9+URZ], R4 ;  /* 0x00000004090085a7 */ /* 0x000e64000800007f */
[----:B-1----:R-:W-:Y:S05]  /*8700*/  @!P0 BRA `(.L_x_195) ;  /* 0xfffffffc00f08947 */ /* 0x002fea000383ffff */
[----:B------:R-:W-:Y:S05]  /*8710*/  BRA `(.L_x_216) ;  /* 0xfffffff800487947 */ /* 0x000fea000383ffff */
.L_x_196:
[----:B0-----:R0:W1:Y:S02]  /*8720*/  SYNCS.PHASECHK.TRANS64.TRYWAIT P0, [R8+URZ], R5 ;  /* 0x00000005080075a7 */ /* 0x001064000800017f */
[----:B-1----:R-:W-:Y:S05]  /*8730*/  @!P0 NANOSLEEP.SYNCS 0x989680 ;  /* 0x009896800000895d */ /* 0x002fea0003900000 */
[----:B------:R-:W1:Y:S02]  /*8740*/  @!P0 SYNCS.PHASECHK.TRANS64 P0, [R8+URZ], R5 ;  /* 0x00000005080085a7 */ /* 0x000e64000800007f */
[----:B-1----:R-:W-:Y:S05]  /*8750*/  @!P0 BRA `(.L_x_196) ;  /* 0xfffffffc00f08947 */ /* 0x002fea000383ffff */
[----:B------:R-:W-:Y:S05]  /*8760*/  BRA `(.L_x_217) ;  /* 0xfffffff800587947 */ /* 0x000fea000383ffff */
.L_x_197:
[----:B-1----:R1:W2:Y:S02]  /*8770*/  SYNCS.PHASECHK.TRANS64.TRYWAIT P0, [R11+URZ], R6 ;  /* 0x000000060b0075a7 */ /* 0x0022a4000800017f */
[----:B--2---:R-:W-:Y:S05]  /*8780*/  @!P0 NANOSLEEP.SYNCS 0x989680 ;  /* 0x009896800000895d */ /* 0x004fea0003900000 */
[----:B------:R-:W2:Y:S02]  /*8790*/  @!P0 SYNCS.PHASECHK.TRANS64 P0, [R11+URZ], R6 ;  /* 0x000000060b0085a7 */ /* 0x000ea4000800007f */
[----:B--2---:R-:W-:Y:S05]  /*87a0*/  @!P0 BRA `(.L_x_197) ;  /* 0xfffffffc00f08947 */ /* 0x004fea000383ffff */
[----:B------:R-:W-:Y:S05]  /*87b0*/  BRA `(.L_x_218) ;  /* 0xfffffff800607947 */ /* 0x000fea000383ffff */
.L_x_219:
[----:B------:R-:W-:-:S00]  /*87c0*/  BRA `(.L_x_219) ;  /* 0xfffffffc00fc7947 */ /* 0x000fc0000383ffff */
[----:B------:R-:W-:-:S00]  /*87d0*/  NOP ;  /* 0x0000000000007918 */ /* 0x000fc00000000000 */
        /* <DEDUP_REMOVED lines=10> */
.L_x_220:


//--------------------- .nv.global.init           --------------------------
	.section	.nv.global.init,"aw",@progbits
.nv.global.init:
	.type		$str$22,@object
	.size		$str$22,($str$23 - $str$22)
$str$22:
        /*0000*/ 	.byte	0x6b, 0x5f, 0x74, 0x69, 0x6c, 0x65, 0x5f, 0x63, 0x6f, 0x75, 0x6e, 0x74, 0x20, 0x3e, 0x3d, 0x20
        /*0010*/ 	.byte	0x31, 0x00
	.type		$str$23,@object
	.size		$str$23,(__unnamed_1 - $str$23)
$str$23:
        /*0012*/ 	.byte	0x2f, 0x74, 0x6d, 0x70, 0x2f, 0x63, 0x75, 0x74, 0x6c, 0x61, 0x73, 0x73, 0x5f, 0x73, 0x77, 0x65
        /*0022*/ 	.byte	0x65, 0x70, 0x5f, 0x73, 0x72, 0x63, 0x2f, 0x69, 0x6e, 0x63, 0x6c, 0x75, 0x64, 0x65, 0x2f, 0x63
        /*0032*/ 	.byte	0x75, 0x74, 0x6c, 0x61, 0x73, 0x73, 0x2f, 0x67, 0x65, 0x6d, 0x6d, 0x2f, 0x63, 0x6f, 0x6c, 0x6c
        /*0042*/ 	.byte	0x65, 0x63, 0x74, 0x69, 0x76, 0x65, 0x2f, 0x73, 0x6d, 0x39, 0x30, 0x5f, 0x6d, 0x6d, 0x61, 0x5f
        /*0052*/ 	.byte	0x74, 0x6d, 0x61, 0x5f, 0x67, 0x6d, 0x6d, 0x61, 0x5f, 0x73, 0x73, 0x5f, 0x77, 0x61, 0x72, 0x70
        /*0062*/ 	.byte	0x73, 0x70, 0x65, 0x63, 0x69, 0x61, 0x6c, 0x69, 0x7a, 0x65, 0x64, 0x2e, 0x68, 0x70, 0x70, 0x00
	.type		__unnamed_1,@object
	.size		__unnamed_1,(.L_0 - __unnamed_1)
__unnamed_1:
        /*0072*/ 	.byte	0x76, 0x6f, 0x69, 0x64, 0x20, 0x63, 0x75, 0x74, 0x6c, 0x61, 0x73, 0x73, 0x3a, 0x3a, 0x67, 0x65
        /* <DEDUP_REMOVED lines=181> */
.L_0:


//--------------------- .nv.shared._ZN7cutlass13device_kernelINS_4gemm6kernel13GemmUniversalIN4cute5tupleIJiiiiEEENS1_10collective13CollectiveMmaINS1_34MainloopSm90TmaGmmaWarpSpecializedILi14ENS5_IJNS4_1CILi1EEENSA_ILi2EEESB_EEENS1_35KernelTmaWarpSpecializedCooperativeEEENS5_IJNSA_ILi128EEESG_NSA_ILi32EEEEEENS_10bfloat16_tENS5_IJlSB_lEEESJ_SK_NS4_8TiledMMAINS4_8MMA_AtomIJNS4_4SM904GMMA28MMA_64x128x16_F32BF16BF16_SSILNSO_5MajorE0ELSQ_0ELNSO_7ScaleInE1ELSR_1EEEEEENS4_6LayoutINS5_IJSC_SB_SB_EEENS5_IJSB_NSA_ILi0EEESW_EEEEENS5_IJNS4_10UnderscoreESZ_SZ_EEEEENS4_23SM90_TMA_LOAD_MULTICASTENS4_14ComposedLayoutINS4_7SwizzleILi2ELi4ELi3EEENS4_18smem_ptr_flag_bitsILi16EEENSU_INS5_IJNSA_ILi8EEESH_EEENS5_IJSH_SB_EEEEEEEvNS4_8identityENS4_13SM90_TMA_LOADES1C_vS1D_EENS_8epilogue10collective6detail29Sm90TmaWarpSpecializedAdapterINS1H_15DefaultEpilogueISJ_SK_SK_NS1G_6thread17LinearCombinationISJ_Li1EffLNS1L_9ScaleType4KindE0ELNS_15FloatRoundStyleE2ESJ_EENS1_15EpilogueDefaultEEEEEvvEEEEvNT_6ParamsE --------------------------
	.section	.nv.shared._ZN7cutlass13device_kernelINS_4gemm6kernel13GemmUniversalIN4cute5tupleIJiiiiEEENS1_10collective13CollectiveMmaINS1_34MainloopSm90TmaGmmaWarpSpecializedILi14ENS5_IJNS4_1CILi1EEENSA_ILi2EEESB_EEENS1_35KernelTmaWarpSpecializedCooperativeEEENS5_IJNSA_ILi128EEESG_NSA_ILi32EEEEEENS_10bfloat16_tENS5_IJlSB_lEEESJ_SK_NS4_8TiledMMAINS4_8MMA_AtomIJNS4_4SM904GMMA28MMA_64x128x16_F32BF16BF16_SSILNSO_5MajorE0ELSQ_0ELNSO_7ScaleInE1ELSR_1EEEEEENS4_6LayoutINS5_IJSC_SB_SB_EEENS5_IJSB_NSA_ILi0EEESW_EEEEENS5_IJNS4_10UnderscoreESZ_SZ_EEEEENS4_23SM90_TMA_LOAD_MULTICASTENS4_14ComposedLayoutINS4_7SwizzleILi2ELi4ELi3EEENS4_18smem_ptr_flag_bitsILi16EEENSU_INS5_IJNSA_ILi8EEESH_EEENS5_IJSH_SB_EEEEEEEvNS4_8identityENS4_13SM90_TMA_LOADES1C_vS1D_EENS_8epilogue10collective6detail29Sm90TmaWarpSpecializedAdapterINS1H_15DefaultEpilogueISJ_SK_SK_NS1G_6thread17LinearCombinationISJ_Li1EffLNS1L_9ScaleType4KindE0ELNS_15FloatRoundStyleE2ESJ_EENS1_15EpilogueDefaultEEEEEvvEEEEvNT_6ParamsE,"aw",@nobits
	.sectionflags	@""
	.align	16
	.zero		1024


//--------------------- .nv.shared.reserved.0     --------------------------
	.section	.nv.shared.reserved.0,"aw",@nobits
	.weak		__nv_reservedSMEM_offset_0_alias
	.size		__nv_reservedSMEM_offset_0_alias, 0, 0
	.other		__nv_reservedSMEM_offset_0_alias,@"STO_CUDA_RESERVED_SHARED STV_DEFAULT"
__nv_reservedSMEM_offset_0_alias:
	.zero		0


//--------------------- .nv.global                --------------------------
	.section	.nv.global,"aw",@nobits
.nv.global:
	.type		_ZN39_INTERNAL_5f7438f3_4_k_cu_eafb2d56_27054cute1_E,@object
	.size		_ZN39_INTERNAL_5f7438f3_4_k_cu_eafb2d56_27054cute1_E,(_ZN39_INTERNAL_5f7438f3_4_k_cu_eafb2d56_27054cuda3std3__45__cpo6cbeginE - _ZN39_INTERNAL_5f7438f3_4_k_cu_eafb2d56_27054cute1_E)
_ZN39_INTERNAL_5f7438f3_4_k_cu_eafb2d56_27054cute1_E:
	.zero		1
	.type		_ZN39_INTERNAL_5f7438f3_4_k_cu_eafb2d56_27054cuda3std3__45__cpo6cbeginE,@object
	.size		_ZN39_INTERNAL_5f7438f3_4_k_cu_eafb2d56_27054cuda3std3__45__cpo6cbeginE,(_ZN39_INTERNAL_5f7438f3_4_k_cu_eafb2d56_27054cuda3std3__48in_placeE - _ZN39_INTERNAL_5f7438f3_4_k_cu_eafb2d56_27054cuda3std3__45__cpo6cbeginE)
_ZN39_INTERNAL_5f7438f3_4_k_cu_eafb2d56_27054cuda3std3__45__cpo6cbeginE:
	.zero		1
	.type		_ZN39_INTERNAL_5f7438f3_4_k_cu_eafb2d56_27054cuda3std3__48in_placeE,@object
	.size		_ZN39_INTERNAL_5f7438f3_4_k_cu_eafb2d56_27054cuda3std3__48in_placeE,(_ZN39_INTERNAL_5f7438f3_4_k_cu_eafb2d56_27054cuda3std6ranges3__45__cpo9iter_moveE - _ZN39_INTERNAL_5f7438f3_4_k_cu_eafb2d56_27054cuda3std3__48in_placeE)
_ZN39_INTERNAL_5f7438f3_4_k_cu_eafb2d56_27054cuda3std3__48in_placeE:
	.zero		1
	.type		_ZN39_INTERNAL_5f7438f3_4_k_cu_eafb2d56_27054cuda3std6ranges3__45__cpo9iter_moveE,@object
	.size		_ZN39_INTERNAL_5f7438f3_4_k_cu_eafb2d56_27054cuda3std6ranges3__45__cpo9iter_moveE,(_ZN39_INTERNAL_5f7438f3_4_k_cu_eafb2d56_27054cuda3std3__45__cpo5beginE - _ZN39_INTERNAL_5f7438f3_4_k_cu_eafb2d56_27054cuda3std6ranges3__45__cpo9iter_moveE)
_ZN39_INTERNAL_5f7438f3_4_k_cu_eafb2d56_27054cuda3std6ranges3__45__cpo9iter_moveE:
	.zero		1
	.type		_ZN39_INTERNAL_5f7438f3_4_k_cu_eafb2d56_27054cuda3std3__45__cpo5beginE,@object
	.size		_ZN39_INTERNAL_5f7438f3_4_k_cu_eafb2d56_27054cuda3std3__45__cpo5beginE,(_ZN39_INTERNAL_5f7438f3_4_k_cu_eafb2d56_27054cuda3std3__441_GLOBAL__N__5f7438f3_4_k_cu_eafb2d56_27056ignoreE - _ZN39_INTERNAL_5f7438f3_4_k_cu_eafb2d56_27054cuda3std3__45__cpo5beginE)
_ZN39_INTERNAL_5f7438f3_4_k_cu_eafb2d56_27054cuda3std3__45__cpo5beginE:
	.zero		1
	.type		_ZN39_INTERNAL_5f7438f3_4_k_cu_eafb2d56_27054cuda3std3__441_GLOBAL__N__5f7438f3_4_k_cu_eafb2d56_27056ignoreE,@object
	.size		_ZN39_INTERNAL_5f7438f3_4_k_cu_eafb2d56_27054cuda3std3__441_GLOBAL__N__5f7438f3_4_k_cu_eafb2d56_27056ignoreE,(_ZN39_INTERNAL_5f7438f3_4_k_cu_eafb2d56_27054cute7productE - _ZN39_INTERNAL_5f7438f3_4_k_cu_eafb2d56_27054cuda3std3__441_GLOBAL__N__5f7438f3_4_k_cu_eafb2d56_27056ignoreE)
_ZN39_INTERNAL_5f7438f3_4_k_cu_eafb2d56_27054cuda3std3__441_GLOBAL__N__5f7438f3_4_k_cu_eafb2d56_27056ignoreE:
	.zero		1
	.type		_ZN39_INTERNAL_5f7438f3_4_k_cu_eafb2d56_27054cute7productE,@object
	.size		_ZN39_INTERNAL_5f7438f3_4_k_cu_eafb2d56_27054cute7productE,(_ZN39_INTERNAL_5f7438f3_4_k_cu_eafb2d56_27054cuda3std3__45__cpo3endE - _ZN39_INTERNAL_5f7438f3_4_k_cu_eafb2d56_27054cute7productE)
_ZN39_INTERNAL_5f7438f3_4_k_cu_eafb2d56_27054cute7productE:
	.zero		1
	.type		_ZN39_INTERNAL_5f7438f3_4_k_cu_eafb2d56_27054cuda3std3__45__cpo3endE,@object
	.size		_ZN39_INTERNAL_5f7438f3_4_k_cu_eafb2d56_27054cuda3std3__45__cpo3endE,(_ZN39_INTERNAL_5f7438f3_4_k_cu_eafb2d56_27054cuda3std3__419piecewise_constructE - _ZN39_INTERNAL_5f7438f3_4_k_cu_eafb2d56_27054cuda3std3__45__cpo3endE)
_ZN39_INTERNAL_5f7438f3_4_k_cu_eafb2d56_27054cuda3std3__45__cpo3endE:
	.zero		1
	.type		_ZN39_INTERNAL_5f7438f3_4_k_cu_eafb2d56_27054cuda3std3__419piecewise_constructE,@object
	.size		_ZN39_INTERNAL_5f7438f3_4_k_cu_eafb2d56_27054cuda3std3__419piecewise_constructE,(_ZN39_INTERNAL_5f7438f3_4_k_cu_eafb2d56_27054cuda3std3__45__cpo4cendE - _ZN39_INTERNAL_5f7438f3_4_k_cu_eafb2d56_27054cuda3std3__419piecewise_constructE)
_ZN39_INTERNAL_5f7438f3_4_k_cu_eafb2d56_27054cuda3std3__419piecewise_constructE:
	.zero		1
	.type		_ZN39_INTERNAL_5f7438f3_4_k_cu_eafb2d56_27054cuda3std3__45__cpo4cendE,@object
	.size		_ZN39_INTERNAL_5f7438f3_4_k_cu_eafb2d56_27054cuda3std3__45__cpo4cendE,(_ZN39_INTERNAL_5f7438f3_4_k_cu_eafb2d56_27054cuda3std6ranges3__45__cpo4swapE - _ZN39_INTERNAL_5f7438f3_4_k_cu_eafb2d56_27054cuda3std3__45__cpo4cendE)
_ZN39_INTERNAL_5f7438f3_4_k_cu_eafb2d56_27054cuda3std3__45__cpo4cendE:
	.zero		1
	.type		_ZN39_INTERNAL_5f7438f3_4_k_cu_eafb2d56_27054cuda3std6ranges3__45__cpo4swapE,@object
	.size		_ZN39_INTERNAL_5f7438f3_4_k_cu_eafb2d56_27054cuda3std6ranges3__45__cpo4swapE,(.L_8 - _ZN39_INTERNAL_5f7438f3_4_k_cu_eafb2d56_27054cuda3std6ranges3__45__cpo4swapE)
_ZN39_INTERNAL_5f7438f3_4_k_cu_eafb2d56_27054cuda3std6ranges3__45__cpo4swapE:
	.zero		1
.L_8:


//--------------------- .nv.constant0._ZN7cutlass13device_kernelINS_4gemm6kernel13GemmUniversalIN4cute5tupleIJiiiiEEENS1_10collective13CollectiveMmaINS1_34MainloopSm90TmaGmmaWarpSpecializedILi14ENS5_IJNS4_1CILi1EEENSA_ILi2EEESB_EEENS1_35KernelTmaWarpSpecializedCooperativeEEENS5_IJNSA_ILi128EEESG_NSA_ILi32EEEEEENS_10bfloat16_tENS5_IJlSB_lEEESJ_SK_NS4_8TiledMMAINS4_8MMA_AtomIJNS4_4SM904GMMA28MMA_64x128x16_F32BF16BF16_SSILNSO_5MajorE0ELSQ_0ELNSO_7ScaleInE1ELSR_1EEEEEENS4_6LayoutINS5_IJSC_SB_SB_EEENS5_IJSB_NSA_ILi0EEESW_EEEEENS5_IJNS4_10UnderscoreESZ_SZ_EEEEENS4_23SM90_TMA_LOAD_MULTICASTENS4_14ComposedLayoutINS4_7SwizzleILi2ELi4ELi3EEENS4_18smem_ptr_flag_bitsILi16EEENSU_INS5_IJNSA_ILi8EEESH_EEENS5_IJSH_SB_EEEEEEEvNS4_8identityENS4_13SM90_TMA_LOADES1C_vS1D_EENS_8epilogue10collective6detail29Sm90TmaWarpSpecializedAdapterINS1H_15DefaultEpilogueISJ_SK_SK_NS1G_6thread17LinearCombinationISJ_Li1EffLNS1L_9ScaleType4KindE0ELNS_15FloatRoundStyleE2ESJ_EENS1_15EpilogueDefaultEEEEEvvEEEEvNT_6ParamsE --------------------------
	.section	.nv.constant0._ZN7cutlass13device_kernelINS_4gemm6kernel13GemmUniversalIN4cute5tupleIJiiiiEEENS1_10collective13CollectiveMmaINS1_34MainloopSm90TmaGmmaWarpSpecializedILi14ENS5_IJNS4_1CILi1EEENSA_ILi2EEESB_EEENS1_35KernelTmaWarpSpecializedCooperativeEEENS5_IJNSA_ILi128EEESG_NSA_ILi32EEEEEENS_10bfloat16_tENS5_IJlSB_lEEESJ_SK_NS4_8TiledMMAINS4_8MMA_AtomIJNS4_4SM904GMMA28MMA_64x128x16_F32BF16BF16_SSILNSO_5MajorE0ELSQ_0ELNSO_7ScaleInE1ELSR_1EEEEEENS4_6LayoutINS5_IJSC_SB_SB_EEENS5_IJSB_NSA_ILi0EEESW_EEEEENS5_IJNS4_10UnderscoreESZ_SZ_EEEEENS4_23SM90_TMA_LOAD_MULTICASTENS4_14ComposedLayoutINS4_7SwizzleILi2ELi4ELi3EEENS4_18smem_ptr_flag_bitsILi16EEENSU_INS5_IJNSA_ILi8EEESH_EEENS5_IJSH_SB_EEEEEEEvNS4_8identityENS4_13SM90_TMA_LOADES1C_vS1D_EENS_8epilogue10collective6detail29Sm90TmaWarpSpecializedAdapterINS1H_15DefaultEpilogueISJ_SK_SK_NS1G_6thread17LinearCombinationISJ_Li1EffLNS1L_9ScaleType4KindE0ELNS_15FloatRoundStyleE2ESJ_EENS1_15EpilogueDefaultEEEEEvvEEEEvNT_6ParamsE,"a",@progbits
	.sectionflags	@""
	.align	4
.nv.constant0._ZN7cutlass13device_kernelINS_4gemm6kernel13GemmUniversalIN4cute5tupleIJiiiiEEENS1_10collective13CollectiveMmaINS1_34MainloopSm90TmaGmmaWarpSpecializedILi14ENS5_IJNS4_1CILi1EEENSA_ILi2EEESB_EEENS1_35KernelTmaWarpSpecializedCooperativeEEENS5_IJNSA_ILi128EEESG_NSA_ILi32EEEEEENS_10bfloat16_tENS5_IJlSB_lEEESJ_SK_NS4_8TiledMMAINS4_8MMA_AtomIJNS4_4SM904GMMA28MMA_64x128x16_F32BF16BF16_SSILNSO_5MajorE0ELSQ_0ELNSO_7ScaleInE1ELSR_1EEEEEENS4_6LayoutINS5_IJSC_SB_SB_EEENS5_IJSB_NSA_ILi0EEESW_EEEEENS5_IJNS4_10UnderscoreESZ_SZ_EEEEENS4_23SM90_TMA_LOAD_MULTICASTENS4_14ComposedLayoutINS4_7SwizzleILi2ELi4ELi3EEENS4_18smem_ptr_flag_bitsILi16EEENSU_INS5_IJNSA_ILi8EEESH_EEENS5_IJSH_SB_EEEEEEEvNS4_8identityENS4_13SM90_TMA_LOADES1C_vS1D_EENS_8epilogue10collective6detail29Sm90TmaWarpSpecializedAdapterINS1H_15DefaultEpilogueISJ_SK_SK_NS1G_6thread17LinearCombinationISJ_Li1EffLNS1L_9ScaleType4KindE0ELNS_15FloatRoundStyleE2ESJ_EENS1_15EpilogueDefaultEEEEEvvEEEEvNT_6ParamsE:
	.zero		1664


//--------------------- SYMBOLS --------------------------

	.type		.nv.reservedSmem.offset0,@object
	.size		.nv.reservedSmem.offset0,0x4
	.type		__assertfail,@function
